//
// Generated by NVIDIA NVVM Compiler
//
// Compiler Build ID: CL-36424714
// Cuda compilation tools, release 13.0, V13.0.88
// Based on NVVM 20.0.0
//

.version 9.0
.target sm_100
.address_size 64

	// .globl	_Z30ms_deformable_im2col_optimizedI6__halfLi8ELi4EEvPKT_PKlS5_S3_S3_iiiiiPS1_
// _ZZ30ms_deformable_im2col_optimizedI6__halfLi8ELi4EEvPKT_PKlS5_S3_S3_iiiiiPS1_E16s_spatial_shapes has been demoted
// _ZZ30ms_deformable_im2col_optimizedI6__halfLi8ELi4EEvPKT_PKlS5_S3_S3_iiiiiPS1_E19s_level_start_index has been demoted

.visible .entry _Z30ms_deformable_im2col_optimizedI6__halfLi8ELi4EEvPKT_PKlS5_S3_S3_iiiiiPS1_(
	.param .u64 .ptr .align 1 _Z30ms_deformable_im2col_optimizedI6__halfLi8ELi4EEvPKT_PKlS5_S3_S3_iiiiiPS1__param_0,
	.param .u64 .ptr .align 1 _Z30ms_deformable_im2col_optimizedI6__halfLi8ELi4EEvPKT_PKlS5_S3_S3_iiiiiPS1__param_1,
	.param .u64 .ptr .align 1 _Z30ms_deformable_im2col_optimizedI6__halfLi8ELi4EEvPKT_PKlS5_S3_S3_iiiiiPS1__param_2,
	.param .u64 .ptr .align 1 _Z30ms_deformable_im2col_optimizedI6__halfLi8ELi4EEvPKT_PKlS5_S3_S3_iiiiiPS1__param_3,
	.param .u64 .ptr .align 1 _Z30ms_deformable_im2col_optimizedI6__halfLi8ELi4EEvPKT_PKlS5_S3_S3_iiiiiPS1__param_4,
	.param .u32 _Z30ms_deformable_im2col_optimizedI6__halfLi8ELi4EEvPKT_PKlS5_S3_S3_iiiiiPS1__param_5,
	.param .u32 _Z30ms_deformable_im2col_optimizedI6__halfLi8ELi4EEvPKT_PKlS5_S3_S3_iiiiiPS1__param_6,
	.param .u32 _Z30ms_deformable_im2col_optimizedI6__halfLi8ELi4EEvPKT_PKlS5_S3_S3_iiiiiPS1__param_7,
	.param .u32 _Z30ms_deformable_im2col_optimizedI6__halfLi8ELi4EEvPKT_PKlS5_S3_S3_iiiiiPS1__param_8,
	.param .u32 _Z30ms_deformable_im2col_optimizedI6__halfLi8ELi4EEvPKT_PKlS5_S3_S3_iiiiiPS1__param_9,
	.param .u64 .ptr .align 1 _Z30ms_deformable_im2col_optimizedI6__halfLi8ELi4EEvPKT_PKlS5_S3_S3_iiiiiPS1__param_10
)
{
	.reg .pred 	%p<210>;
	.reg .b16 	%rs<483>;
	.reg .b32 	%r<209>;
	.reg .b32 	%f<163>;
	.reg .b64 	%rd<95>;
	// demoted variable
	.shared .align 8 .b8 _ZZ30ms_deformable_im2col_optimizedI6__halfLi8ELi4EEvPKT_PKlS5_S3_S3_iiiiiPS1_E16s_spatial_shapes[64];
	// demoted variable
	.shared .align 8 .b8 _ZZ30ms_deformable_im2col_optimizedI6__halfLi8ELi4EEvPKT_PKlS5_S3_S3_iiiiiPS1_E19s_level_start_index[32];
	ld.param.u64 	%rd9, [_Z30ms_deformable_im2col_optimizedI6__halfLi8ELi4EEvPKT_PKlS5_S3_S3_iiiiiPS1__param_0];
	ld.param.u64 	%rd4, [_Z30ms_deformable_im2col_optimizedI6__halfLi8ELi4EEvPKT_PKlS5_S3_S3_iiiiiPS1__param_1];
	ld.param.u64 	%rd5, [_Z30ms_deformable_im2col_optimizedI6__halfLi8ELi4EEvPKT_PKlS5_S3_S3_iiiiiPS1__param_2];
	ld.param.u32 	%r56, [_Z30ms_deformable_im2col_optimizedI6__halfLi8ELi4EEvPKT_PKlS5_S3_S3_iiiiiPS1__param_5];
	ld.param.u32 	%r54, [_Z30ms_deformable_im2col_optimizedI6__halfLi8ELi4EEvPKT_PKlS5_S3_S3_iiiiiPS1__param_8];
	ld.param.u32 	%r55, [_Z30ms_deformable_im2col_optimizedI6__halfLi8ELi4EEvPKT_PKlS5_S3_S3_iiiiiPS1__param_9];
	cvta.to.global.u64 	%rd1, %rd9;
	mov.u32 	%r1, %ctaid.y;
	mov.u32 	%r2, %ctaid.x;
	setp.ge.s32 	%p1, %r1, %r56;
	setp.ge.s32 	%p2, %r2, %r55;
	or.pred  	%p3, %p1, %p2;
	@%p3 bra 	$L__BB0_91;
	mov.u32 	%r204, %tid.x;
	setp.gt.u32 	%p4, %r204, 7;
	@%p4 bra 	$L__BB0_6;
	cvta.to.global.u64 	%rd10, %rd4;
	mul.wide.u32 	%rd11, %r204, 8;
	add.s64 	%rd12, %rd10, %rd11;
	ld.global.u64 	%rd13, [%rd12];
	shl.b32 	%r57, %r204, 3;
	mov.u32 	%r58, _ZZ30ms_deformable_im2col_optimizedI6__halfLi8ELi4EEvPKT_PKlS5_S3_S3_iiiiiPS1_E16s_spatial_shapes;
	add.s32 	%r59, %r58, %r57;
	st.shared.u64 	[%r59], %rd13;
	setp.gt.u32 	%p5, %r204, 3;
	@%p5 bra 	$L__BB0_6;
	setp.eq.s32 	%p6, %r204, 0;
	mov.b64 	%rd94, 0;
	@%p6 bra 	$L__BB0_5;
	add.s32 	%r60, %r204, -1;
	cvta.to.global.u64 	%rd15, %rd5;
	mul.wide.u32 	%rd16, %r60, 8;
	add.s64 	%rd17, %rd15, %rd16;
	ld.global.u64 	%rd94, [%rd17];
$L__BB0_5:
	mov.u32 	%r62, _ZZ30ms_deformable_im2col_optimizedI6__halfLi8ELi4EEvPKT_PKlS5_S3_S3_iiiiiPS1_E19s_level_start_index;
	add.s32 	%r63, %r62, %r57;
	st.shared.u64 	[%r63], %rd94;
$L__BB0_6:
	bar.sync 	0;
	setp.ge.s32 	%p7, %r204, %r54;
	@%p7 bra 	$L__BB0_91;
	ld.param.u32 	%r202, [_Z30ms_deformable_im2col_optimizedI6__halfLi8ELi4EEvPKT_PKlS5_S3_S3_iiiiiPS1__param_9];
	ld.param.u32 	%r200, [_Z30ms_deformable_im2col_optimizedI6__halfLi8ELi4EEvPKT_PKlS5_S3_S3_iiiiiPS1__param_7];
	mad.lo.s32 	%r65, %r202, %r1, %r2;
	mul.lo.s32 	%r66, %r65, %r200;
	mul.lo.s32 	%r4, %r66, %r54;
	mov.b32 	%r64, 0;
	// begin inline asm
	cvt.rn.f16.s32 %rs137, %r64;
	// end inline asm
$L__BB0_8:
	ld.param.u32 	%r203, [_Z30ms_deformable_im2col_optimizedI6__halfLi8ELi4EEvPKT_PKlS5_S3_S3_iiiiiPS1__param_9];
	ld.param.u32 	%r201, [_Z30ms_deformable_im2col_optimizedI6__halfLi8ELi4EEvPKT_PKlS5_S3_S3_iiiiiPS1__param_7];
	mov.u32 	%r69, %ctaid.y;
	mov.u32 	%r70, %ctaid.x;
	mad.lo.s32 	%r71, %r203, %r69, %r70;
	mul.lo.s32 	%r72, %r71, %r201;
	shl.b32 	%r207, %r72, 6;
	shl.b32 	%r205, %r72, 5;
	mov.b32 	%r208, 8;
	mov.u32 	%r206, _ZZ30ms_deformable_im2col_optimizedI6__halfLi8ELi4EEvPKT_PKlS5_S3_S3_iiiiiPS1_E19s_level_start_index;
	mov.u16 	%rs447, %rs137;
$L__BB0_9:
	ld.param.u32 	%r199, [_Z30ms_deformable_im2col_optimizedI6__halfLi8ELi4EEvPKT_PKlS5_S3_S3_iiiiiPS1__param_6];
	ld.param.u64 	%rd92, [_Z30ms_deformable_im2col_optimizedI6__halfLi8ELi4EEvPKT_PKlS5_S3_S3_iiiiiPS1__param_4];
	ld.param.u64 	%rd91, [_Z30ms_deformable_im2col_optimizedI6__halfLi8ELi4EEvPKT_PKlS5_S3_S3_iiiiiPS1__param_3];
	mul.wide.s32 	%rd18, %r207, 2;
	cvta.to.global.u64 	%rd19, %rd91;
	add.s64 	%rd20, %rd19, %rd18;
	mul.wide.s32 	%rd21, %r205, 2;
	cvta.to.global.u64 	%rd22, %rd92;
	add.s64 	%rd23, %rd22, %rd21;
	mov.u32 	%r73, _ZZ30ms_deformable_im2col_optimizedI6__halfLi8ELi4EEvPKT_PKlS5_S3_S3_iiiiiPS1_E16s_spatial_shapes;
	add.s32 	%r74, %r73, %r208;
	ld.shared.u32 	%r12, [%r74+-8];
	ld.shared.u32 	%r13, [%r74];
	ld.shared.u32 	%r75, [%r206];
	ld.global.u16 	%rs138, [%rd20];
	ld.global.u16 	%rs139, [%rd20+2];
	ld.global.u16 	%rs3, [%rd23];
	ld.global.u16 	%rs4, [%rd20+4];
	ld.global.u16 	%rs5, [%rd20+6];
	ld.global.u16 	%rs6, [%rd23+2];
	ld.global.u16 	%rs7, [%rd20+8];
	ld.global.u16 	%rs8, [%rd20+10];
	ld.global.u16 	%rs9, [%rd23+4];
	ld.global.u16 	%rs10, [%rd20+12];
	ld.global.u16 	%rs11, [%rd20+14];
	ld.global.u16 	%rs12, [%rd23+6];
	ld.global.u16 	%rs13, [%rd20+16];
	ld.global.u16 	%rs14, [%rd20+18];
	ld.global.u16 	%rs15, [%rd23+8];
	ld.global.u16 	%rs16, [%rd20+20];
	ld.global.u16 	%rs17, [%rd20+22];
	ld.global.u16 	%rs18, [%rd23+10];
	ld.global.u16 	%rs19, [%rd20+24];
	ld.global.u16 	%rs20, [%rd20+26];
	ld.global.u16 	%rs21, [%rd23+12];
	ld.global.u16 	%rs22, [%rd20+28];
	ld.global.u16 	%rs23, [%rd20+30];
	ld.global.u16 	%rs24, [%rd23+14];
	cvt.rn.f32.s32 	%f21, %r12;
	cvt.rn.f32.s32 	%f22, %r13;
	mov.u32 	%r76, %ctaid.y;
	mad.lo.s32 	%r14, %r199, %r76, %r75;
	// begin inline asm
	{  cvt.f32.f16 %f19, %rs138;}

	// end inline asm
	add.f32 	%f24, %f19, 0f3F800000;
	mul.f32 	%f25, %f24, %f21;
	fma.rn.f32 	%f1, %f25, 0f3F000000, 0fBF000000;
	// begin inline asm
	{  cvt.f32.f16 %f20, %rs139;}

	// end inline asm
	add.f32 	%f26, %f20, 0f3F800000;
	mul.f32 	%f27, %f26, %f22;
	fma.rn.f32 	%f28, %f27, 0f3F000000, 0fBF000000;
	setp.leu.f32 	%p8, %f1, 0fBF800000;
	setp.leu.f32 	%p9, %f28, 0fBF800000;
	or.pred  	%p10, %p8, %p9;
	setp.geu.f32 	%p11, %f1, %f21;
	or.pred  	%p12, %p11, %p10;
	setp.geu.f32 	%p13, %f28, %f22;
	or.pred  	%p14, %p12, %p13;
	@%p14 bra 	$L__BB0_19;
	cvt.rmi.f32.f32 	%f33, %f1;
	cvt.rzi.s32.f32 	%r77, %f33;
	cvt.rmi.f32.f32 	%f34, %f28;
	cvt.rzi.s32.f32 	%r78, %f34;
	add.s32 	%r17, %r77, 1;
	add.s32 	%r18, %r78, 1;
	cvt.rn.f32.s32 	%f35, %r77;
	sub.f32 	%f29, %f1, %f35;
	// begin inline asm
	{  cvt.rn.f16.f32 %rs140, %f29;}

	// end inline asm
	cvt.rn.f32.s32 	%f36, %r78;
	sub.f32 	%f30, %f28, %f36;
	// begin inline asm
	{  cvt.rn.f16.f32 %rs141, %f30;}

	// end inline asm
	sub.f32 	%f37, %f35, %f1;
	add.f32 	%f31, %f37, 0f3F800000;
	// begin inline asm
	{  cvt.rn.f16.f32 %rs142, %f31;}

	// end inline asm
	sub.f32 	%f38, %f36, %f28;
	add.f32 	%f32, %f38, 0f3F800000;
	// begin inline asm
	{  cvt.rn.f16.f32 %rs143, %f32;}

	// end inline asm
	or.b32  	%r79, %r77, %r78;
	setp.lt.s32 	%p15, %r79, 0;
	setp.ge.s32 	%p16, %r77, %r12;
	setp.ge.s32 	%p17, %r78, %r13;
	or.pred  	%p18, %p16, %p17;
	or.pred  	%p19, %p18, %p15;
	mov.u16 	%rs444, %rs137;
	@%p19 bra 	$L__BB0_12;
	mad.lo.s32 	%r80, %r77, %r13, %r14;
	add.s32 	%r81, %r80, %r78;
	mad.lo.s32 	%r82, %r81, %r54, %r204;
	mul.wide.s32 	%rd24, %r82, 2;
	add.s64 	%rd25, %rd1, %rd24;
	ld.global.u16 	%rs148, [%rd25];
	// begin inline asm
	{mul.f16 %rs144,%rs142,%rs143;
}
	// end inline asm
	// begin inline asm
	{fma.rn.f16 %rs444,%rs148,%rs144,%rs137;
}
	// end inline asm
$L__BB0_12:
	setp.lt.s32 	%p21, %r77, 0;
	setp.ge.s32 	%p22, %r18, %r13;
	or.pred  	%p23, %p22, %p16;
	or.pred  	%p24, %p23, %p21;
	@%p24 bra 	$L__BB0_14;
	mad.lo.s32 	%r83, %r77, %r13, %r14;
	add.s32 	%r84, %r83, %r18;
	mad.lo.s32 	%r85, %r84, %r54, %r204;
	mul.wide.s32 	%rd26, %r85, 2;
	add.s64 	%rd27, %rd1, %rd26;
	ld.global.u16 	%rs155, [%rd27];
	// begin inline asm
	{mul.f16 %rs151,%rs142,%rs141;
}
	// end inline asm
	// begin inline asm
	{fma.rn.f16 %rs444,%rs155,%rs151,%rs444;
}
	// end inline asm
$L__BB0_14:
	setp.lt.s32 	%p26, %r78, 0;
	setp.ge.s32 	%p27, %r17, %r12;
	or.pred  	%p28, %p27, %p17;
	or.pred  	%p29, %p28, %p26;
	@%p29 bra 	$L__BB0_16;
	mad.lo.s32 	%r86, %r17, %r13, %r14;
	add.s32 	%r87, %r86, %r78;
	mad.lo.s32 	%r88, %r87, %r54, %r204;
	mul.wide.s32 	%rd28, %r88, 2;
	add.s64 	%rd29, %rd1, %rd28;
	ld.global.u16 	%rs162, [%rd29];
	// begin inline asm
	{mul.f16 %rs158,%rs140,%rs143;
}
	// end inline asm
	// begin inline asm
	{fma.rn.f16 %rs444,%rs162,%rs158,%rs444;
}
	// end inline asm
$L__BB0_16:
	or.pred  	%p32, %p27, %p22;
	@%p32 bra 	$L__BB0_18;
	mad.lo.s32 	%r89, %r17, %r13, %r14;
	add.s32 	%r90, %r89, %r18;
	mad.lo.s32 	%r91, %r90, %r54, %r204;
	mul.wide.s32 	%rd30, %r91, 2;
	add.s64 	%rd31, %rd1, %rd30;
	ld.global.u16 	%rs169, [%rd31];
	// begin inline asm
	{mul.f16 %rs165,%rs140,%rs141;
}
	// end inline asm
	// begin inline asm
	{fma.rn.f16 %rs444,%rs169,%rs165,%rs444;
}
	// end inline asm
$L__BB0_18:
	// begin inline asm
	{fma.rn.f16 %rs447,%rs3,%rs444,%rs447;
}
	// end inline asm
$L__BB0_19:
	// begin inline asm
	{  cvt.f32.f16 %f39, %rs4;}

	// end inline asm
	add.f32 	%f41, %f39, 0f3F800000;
	cvt.rn.f32.s32 	%f42, %r12;
	mul.f32 	%f43, %f41, %f42;
	fma.rn.f32 	%f3, %f43, 0f3F000000, 0fBF000000;
	// begin inline asm
	{  cvt.f32.f16 %f40, %rs5;}

	// end inline asm
	add.f32 	%f44, %f40, 0f3F800000;
	cvt.rn.f32.s32 	%f45, %r13;
	mul.f32 	%f47, %f44, %f45;
	fma.rn.f32 	%f48, %f47, 0f3F000000, 0fBF000000;
	setp.leu.f32 	%p33, %f3, 0fBF800000;
	setp.leu.f32 	%p34, %f48, 0fBF800000;
	or.pred  	%p35, %p33, %p34;
	setp.geu.f32 	%p36, %f3, %f42;
	or.pred  	%p37, %p36, %p35;
	setp.geu.f32 	%p38, %f48, %f45;
	or.pred  	%p39, %p37, %p38;
	@%p39 bra 	$L__BB0_29;
	cvt.rmi.f32.f32 	%f53, %f3;
	cvt.rzi.s32.f32 	%r92, %f53;
	cvt.rmi.f32.f32 	%f54, %f48;
	cvt.rzi.s32.f32 	%r93, %f54;
	add.s32 	%r21, %r92, 1;
	add.s32 	%r22, %r93, 1;
	cvt.rn.f32.s32 	%f55, %r92;
	sub.f32 	%f49, %f3, %f55;
	// begin inline asm
	{  cvt.rn.f16.f32 %rs178, %f49;}

	// end inline asm
	cvt.rn.f32.s32 	%f56, %r93;
	sub.f32 	%f50, %f48, %f56;
	// begin inline asm
	{  cvt.rn.f16.f32 %rs179, %f50;}

	// end inline asm
	sub.f32 	%f57, %f55, %f3;
	add.f32 	%f51, %f57, 0f3F800000;
	// begin inline asm
	{  cvt.rn.f16.f32 %rs180, %f51;}

	// end inline asm
	sub.f32 	%f58, %f56, %f48;
	add.f32 	%f52, %f58, 0f3F800000;
	// begin inline asm
	{  cvt.rn.f16.f32 %rs181, %f52;}

	// end inline asm
	or.b32  	%r94, %r92, %r93;
	setp.lt.s32 	%p40, %r94, 0;
	setp.ge.s32 	%p41, %r92, %r12;
	setp.ge.s32 	%p42, %r93, %r13;
	or.pred  	%p43, %p41, %p42;
	or.pred  	%p44, %p43, %p40;
	mov.u16 	%rs449, %rs137;
	@%p44 bra 	$L__BB0_22;
	mad.lo.s32 	%r95, %r92, %r13, %r14;
	add.s32 	%r96, %r95, %r93;
	mad.lo.s32 	%r97, %r96, %r54, %r204;
	mul.wide.s32 	%rd32, %r97, 2;
	add.s64 	%rd33, %rd1, %rd32;
	ld.global.u16 	%rs186, [%rd33];
	// begin inline asm
	{mul.f16 %rs182,%rs180,%rs181;
}
	// end inline asm
	// begin inline asm
	{fma.rn.f16 %rs449,%rs186,%rs182,%rs137;
}
	// end inline asm
$L__BB0_22:
	setp.lt.s32 	%p46, %r92, 0;
	setp.ge.s32 	%p47, %r22, %r13;
	or.pred  	%p48, %p47, %p41;
	or.pred  	%p49, %p48, %p46;
	@%p49 bra 	$L__BB0_24;
	mad.lo.s32 	%r98, %r92, %r13, %r14;
	add.s32 	%r99, %r98, %r22;
	mad.lo.s32 	%r100, %r99, %r54, %r204;
	mul.wide.s32 	%rd34, %r100, 2;
	add.s64 	%rd35, %rd1, %rd34;
	ld.global.u16 	%rs193, [%rd35];
	// begin inline asm
	{mul.f16 %rs189,%rs180,%rs179;
}
	// end inline asm
	// begin inline asm
	{fma.rn.f16 %rs449,%rs193,%rs189,%rs449;
}
	// end inline asm
$L__BB0_24:
	setp.lt.s32 	%p51, %r93, 0;
	setp.ge.s32 	%p52, %r21, %r12;
	or.pred  	%p53, %p52, %p42;
	or.pred  	%p54, %p53, %p51;
	@%p54 bra 	$L__BB0_26;
	mad.lo.s32 	%r101, %r21, %r13, %r14;
	add.s32 	%r102, %r101, %r93;
	mad.lo.s32 	%r103, %r102, %r54, %r204;
	mul.wide.s32 	%rd36, %r103, 2;
	add.s64 	%rd37, %rd1, %rd36;
	ld.global.u16 	%rs200, [%rd37];
	// begin inline asm
	{mul.f16 %rs196,%rs178,%rs181;
}
	// end inline asm
	// begin inline asm
	{fma.rn.f16 %rs449,%rs200,%rs196,%rs449;
}
	// end inline asm
$L__BB0_26:
	or.pred  	%p57, %p52, %p47;
	@%p57 bra 	$L__BB0_28;
	mad.lo.s32 	%r104, %r21, %r13, %r14;
	add.s32 	%r105, %r104, %r22;
	mad.lo.s32 	%r106, %r105, %r54, %r204;
	mul.wide.s32 	%rd38, %r106, 2;
	add.s64 	%rd39, %rd1, %rd38;
	ld.global.u16 	%rs207, [%rd39];
	// begin inline asm
	{mul.f16 %rs203,%rs178,%rs179;
}
	// end inline asm
	// begin inline asm
	{fma.rn.f16 %rs449,%rs207,%rs203,%rs449;
}
	// end inline asm
$L__BB0_28:
	// begin inline asm
	{fma.rn.f16 %rs447,%rs6,%rs449,%rs447;
}
	// end inline asm
$L__BB0_29:
	// begin inline asm
	{  cvt.f32.f16 %f59, %rs7;}

	// end inline asm
	add.f32 	%f61, %f59, 0f3F800000;
	cvt.rn.f32.s32 	%f62, %r12;
	mul.f32 	%f63, %f61, %f62;
	fma.rn.f32 	%f5, %f63, 0f3F000000, 0fBF000000;
	// begin inline asm
	{  cvt.f32.f16 %f60, %rs8;}

	// end inline asm
	add.f32 	%f64, %f60, 0f3F800000;
	cvt.rn.f32.s32 	%f65, %r13;
	mul.f32 	%f66, %f64, %f65;
	fma.rn.f32 	%f67, %f66, 0f3F000000, 0fBF000000;
	setp.leu.f32 	%p58, %f5, 0fBF800000;
	setp.leu.f32 	%p59, %f67, 0fBF800000;
	or.pred  	%p60, %p58, %p59;
	setp.geu.f32 	%p61, %f5, %f62;
	or.pred  	%p62, %p61, %p60;
	setp.geu.f32 	%p63, %f67, %f65;
	or.pred  	%p64, %p62, %p63;
	@%p64 bra 	$L__BB0_39;
	cvt.rmi.f32.f32 	%f72, %f5;
	cvt.rzi.s32.f32 	%r107, %f72;
	cvt.rmi.f32.f32 	%f73, %f67;
	cvt.rzi.s32.f32 	%r108, %f73;
	add.s32 	%r25, %r107, 1;
	add.s32 	%r26, %r108, 1;
	cvt.rn.f32.s32 	%f74, %r107;
	sub.f32 	%f68, %f5, %f74;
	// begin inline asm
	{  cvt.rn.f16.f32 %rs216, %f68;}

	// end inline asm
	cvt.rn.f32.s32 	%f75, %r108;
	sub.f32 	%f69, %f67, %f75;
	// begin inline asm
	{  cvt.rn.f16.f32 %rs217, %f69;}

	// end inline asm
	sub.f32 	%f76, %f74, %f5;
	add.f32 	%f70, %f76, 0f3F800000;
	// begin inline asm
	{  cvt.rn.f16.f32 %rs218, %f70;}

	// end inline asm
	sub.f32 	%f77, %f75, %f67;
	add.f32 	%f71, %f77, 0f3F800000;
	// begin inline asm
	{  cvt.rn.f16.f32 %rs219, %f71;}

	// end inline asm
	or.b32  	%r109, %r107, %r108;
	setp.lt.s32 	%p65, %r109, 0;
	setp.ge.s32 	%p66, %r107, %r12;
	setp.ge.s32 	%p67, %r108, %r13;
	or.pred  	%p68, %p66, %p67;
	or.pred  	%p69, %p68, %p65;
	mov.u16 	%rs454, %rs137;
	@%p69 bra 	$L__BB0_32;
	mad.lo.s32 	%r110, %r107, %r13, %r14;
	add.s32 	%r111, %r110, %r108;
	mad.lo.s32 	%r112, %r111, %r54, %r204;
	mul.wide.s32 	%rd40, %r112, 2;
	add.s64 	%rd41, %rd1, %rd40;
	ld.global.u16 	%rs224, [%rd41];
	// begin inline asm
	{mul.f16 %rs220,%rs218,%rs219;
}
	// end inline asm
	// begin inline asm
	{fma.rn.f16 %rs454,%rs224,%rs220,%rs137;
}
	// end inline asm
$L__BB0_32:
	setp.lt.s32 	%p71, %r107, 0;
	setp.ge.s32 	%p72, %r26, %r13;
	or.pred  	%p73, %p72, %p66;
	or.pred  	%p74, %p73, %p71;
	@%p74 bra 	$L__BB0_34;
	mad.lo.s32 	%r113, %r107, %r13, %r14;
	add.s32 	%r114, %r113, %r26;
	mad.lo.s32 	%r115, %r114, %r54, %r204;
	mul.wide.s32 	%rd42, %r115, 2;
	add.s64 	%rd43, %rd1, %rd42;
	ld.global.u16 	%rs231, [%rd43];
	// begin inline asm
	{mul.f16 %rs227,%rs218,%rs217;
}
	// end inline asm
	// begin inline asm
	{fma.rn.f16 %rs454,%rs231,%rs227,%rs454;
}
	// end inline asm
$L__BB0_34:
	setp.lt.s32 	%p76, %r108, 0;
	setp.ge.s32 	%p77, %r25, %r12;
	or.pred  	%p78, %p77, %p67;
	or.pred  	%p79, %p78, %p76;
	@%p79 bra 	$L__BB0_36;
	mad.lo.s32 	%r116, %r25, %r13, %r14;
	add.s32 	%r117, %r116, %r108;
	mad.lo.s32 	%r118, %r117, %r54, %r204;
	mul.wide.s32 	%rd44, %r118, 2;
	add.s64 	%rd45, %rd1, %rd44;
	ld.global.u16 	%rs238, [%rd45];
	// begin inline asm
	{mul.f16 %rs234,%rs216,%rs219;
}
	// end inline asm
	// begin inline asm
	{fma.rn.f16 %rs454,%rs238,%rs234,%rs454;
}
	// end inline asm
$L__BB0_36:
	or.pred  	%p82, %p77, %p72;
	@%p82 bra 	$L__BB0_38;
	mad.lo.s32 	%r119, %r25, %r13, %r14;
	add.s32 	%r120, %r119, %r26;
	mad.lo.s32 	%r121, %r120, %r54, %r204;
	mul.wide.s32 	%rd46, %r121, 2;
	add.s64 	%rd47, %rd1, %rd46;
	ld.global.u16 	%rs245, [%rd47];
	// begin inline asm
	{mul.f16 %rs241,%rs216,%rs217;
}
	// end inline asm
	// begin inline asm
	{fma.rn.f16 %rs454,%rs245,%rs241,%rs454;
}
	// end inline asm
$L__BB0_38:
	// begin inline asm
	{fma.rn.f16 %rs447,%rs9,%rs454,%rs447;
}
	// end inline asm
$L__BB0_39:
	// begin inline asm
	{  cvt.f32.f16 %f78, %rs10;}

	// end inline asm
	add.f32 	%f80, %f78, 0f3F800000;
	cvt.rn.f32.s32 	%f8, %r12;
	mul.f32 	%f81, %f80, %f8;
	fma.rn.f32 	%f9, %f81, 0f3F000000, 0fBF000000;
	// begin inline asm
	{  cvt.f32.f16 %f79, %rs11;}

	// end inline asm
	add.f32 	%f82, %f79, 0f3F800000;
	mul.f32 	%f83, %f82, %f65;
	fma.rn.f32 	%f84, %f83, 0f3F000000, 0fBF000000;
	setp.leu.f32 	%p83, %f9, 0fBF800000;
	setp.leu.f32 	%p84, %f84, 0fBF800000;
	or.pred  	%p85, %p83, %p84;
	setp.geu.f32 	%p86, %f9, %f8;
	or.pred  	%p87, %p86, %p85;
	setp.geu.f32 	%p88, %f84, %f65;
	or.pred  	%p89, %p87, %p88;
	@%p89 bra 	$L__BB0_49;
	cvt.rmi.f32.f32 	%f89, %f9;
	cvt.rzi.s32.f32 	%r122, %f89;
	cvt.rmi.f32.f32 	%f90, %f84;
	cvt.rzi.s32.f32 	%r123, %f90;
	add.s32 	%r29, %r122, 1;
	add.s32 	%r30, %r123, 1;
	cvt.rn.f32.s32 	%f91, %r122;
	sub.f32 	%f85, %f9, %f91;
	// begin inline asm
	{  cvt.rn.f16.f32 %rs254, %f85;}

	// end inline asm
	cvt.rn.f32.s32 	%f92, %r123;
	sub.f32 	%f86, %f84, %f92;
	// begin inline asm
	{  cvt.rn.f16.f32 %rs255, %f86;}

	// end inline asm
	sub.f32 	%f93, %f91, %f9;
	add.f32 	%f87, %f93, 0f3F800000;
	// begin inline asm
	{  cvt.rn.f16.f32 %rs256, %f87;}

	// end inline asm
	sub.f32 	%f94, %f92, %f84;
	add.f32 	%f88, %f94, 0f3F800000;
	// begin inline asm
	{  cvt.rn.f16.f32 %rs257, %f88;}

	// end inline asm
	or.b32  	%r124, %r122, %r123;
	setp.lt.s32 	%p90, %r124, 0;
	setp.ge.s32 	%p91, %r122, %r12;
	setp.ge.s32 	%p92, %r123, %r13;
	or.pred  	%p93, %p91, %p92;
	or.pred  	%p94, %p93, %p90;
	mov.u16 	%rs459, %rs137;
	@%p94 bra 	$L__BB0_42;
	mad.lo.s32 	%r125, %r122, %r13, %r14;
	add.s32 	%r126, %r125, %r123;
	mad.lo.s32 	%r127, %r126, %r54, %r204;
	mul.wide.s32 	%rd48, %r127, 2;
	add.s64 	%rd49, %rd1, %rd48;
	ld.global.u16 	%rs262, [%rd49];
	// begin inline asm
	{mul.f16 %rs258,%rs256,%rs257;
}
	// end inline asm
	// begin inline asm
	{fma.rn.f16 %rs459,%rs262,%rs258,%rs137;
}
	// end inline asm
$L__BB0_42:
	setp.lt.s32 	%p96, %r122, 0;
	setp.ge.s32 	%p97, %r30, %r13;
	or.pred  	%p98, %p97, %p91;
	or.pred  	%p99, %p98, %p96;
	@%p99 bra 	$L__BB0_44;
	mad.lo.s32 	%r128, %r122, %r13, %r14;
	add.s32 	%r129, %r128, %r30;
	mad.lo.s32 	%r130, %r129, %r54, %r204;
	mul.wide.s32 	%rd50, %r130, 2;
	add.s64 	%rd51, %rd1, %rd50;
	ld.global.u16 	%rs269, [%rd51];
	// begin inline asm
	{mul.f16 %rs265,%rs256,%rs255;
}
	// end inline asm
	// begin inline asm
	{fma.rn.f16 %rs459,%rs269,%rs265,%rs459;
}
	// end inline asm
$L__BB0_44:
	setp.lt.s32 	%p101, %r123, 0;
	setp.ge.s32 	%p102, %r29, %r12;
	or.pred  	%p103, %p102, %p92;
	or.pred  	%p104, %p103, %p101;
	@%p104 bra 	$L__BB0_46;
	mad.lo.s32 	%r131, %r29, %r13, %r14;
	add.s32 	%r132, %r131, %r123;
	mad.lo.s32 	%r133, %r132, %r54, %r204;
	mul.wide.s32 	%rd52, %r133, 2;
	add.s64 	%rd53, %rd1, %rd52;
	ld.global.u16 	%rs276, [%rd53];
	// begin inline asm
	{mul.f16 %rs272,%rs254,%rs257;
}
	// end inline asm
	// begin inline asm
	{fma.rn.f16 %rs459,%rs276,%rs272,%rs459;
}
	// end inline asm
$L__BB0_46:
	or.pred  	%p107, %p102, %p97;
	@%p107 bra 	$L__BB0_48;
	mad.lo.s32 	%r134, %r29, %r13, %r14;
	add.s32 	%r135, %r134, %r30;
	mad.lo.s32 	%r136, %r135, %r54, %r204;
	mul.wide.s32 	%rd54, %r136, 2;
	add.s64 	%rd55, %rd1, %rd54;
	ld.global.u16 	%rs283, [%rd55];
	// begin inline asm
	{mul.f16 %rs279,%rs254,%rs255;
}
	// end inline asm
	// begin inline asm
	{fma.rn.f16 %rs459,%rs283,%rs279,%rs459;
}
	// end inline asm
$L__BB0_48:
	// begin inline asm
	{fma.rn.f16 %rs447,%rs12,%rs459,%rs447;
}
	// end inline asm
$L__BB0_49:
	// begin inline asm
	{  cvt.f32.f16 %f95, %rs13;}

	// end inline asm
	add.f32 	%f97, %f95, 0f3F800000;
	mul.f32 	%f98, %f97, %f8;
	fma.rn.f32 	%f11, %f98, 0f3F000000, 0fBF000000;
	// begin inline asm
	{  cvt.f32.f16 %f96, %rs14;}

	// end inline asm
	add.f32 	%f99, %f96, 0f3F800000;
	mul.f32 	%f100, %f99, %f65;
	fma.rn.f32 	%f101, %f100, 0f3F000000, 0fBF000000;
	setp.leu.f32 	%p108, %f11, 0fBF800000;
	setp.leu.f32 	%p109, %f101, 0fBF800000;
	or.pred  	%p110, %p108, %p109;
	setp.geu.f32 	%p111, %f11, %f8;
	or.pred  	%p112, %p111, %p110;
	setp.geu.f32 	%p113, %f101, %f65;
	or.pred  	%p114, %p112, %p113;
	@%p114 bra 	$L__BB0_59;
	cvt.rmi.f32.f32 	%f106, %f11;
	cvt.rzi.s32.f32 	%r137, %f106;
	cvt.rmi.f32.f32 	%f107, %f101;
	cvt.rzi.s32.f32 	%r138, %f107;
	add.s32 	%r33, %r137, 1;
	add.s32 	%r34, %r138, 1;
	cvt.rn.f32.s32 	%f108, %r137;
	sub.f32 	%f102, %f11, %f108;
	// begin inline asm
	{  cvt.rn.f16.f32 %rs292, %f102;}

	// end inline asm
	cvt.rn.f32.s32 	%f109, %r138;
	sub.f32 	%f103, %f101, %f109;
	// begin inline asm
	{  cvt.rn.f16.f32 %rs293, %f103;}

	// end inline asm
	sub.f32 	%f110, %f108, %f11;
	add.f32 	%f104, %f110, 0f3F800000;
	// begin inline asm
	{  cvt.rn.f16.f32 %rs294, %f104;}

	// end inline asm
	sub.f32 	%f111, %f109, %f101;
	add.f32 	%f105, %f111, 0f3F800000;
	// begin inline asm
	{  cvt.rn.f16.f32 %rs295, %f105;}

	// end inline asm
	or.b32  	%r139, %r137, %r138;
	setp.lt.s32 	%p115, %r139, 0;
	setp.ge.s32 	%p116, %r137, %r12;
	setp.ge.s32 	%p117, %r138, %r13;
	or.pred  	%p118, %p116, %p117;
	or.pred  	%p119, %p118, %p115;
	mov.u16 	%rs464, %rs137;
	@%p119 bra 	$L__BB0_52;
	mad.lo.s32 	%r140, %r137, %r13, %r14;
	add.s32 	%r141, %r140, %r138;
	mad.lo.s32 	%r142, %r141, %r54, %r204;
	mul.wide.s32 	%rd56, %r142, 2;
	add.s64 	%rd57, %rd1, %rd56;
	ld.global.u16 	%rs300, [%rd57];
	// begin inline asm
	{mul.f16 %rs296,%rs294,%rs295;
}
	// end inline asm
	// begin inline asm
	{fma.rn.f16 %rs464,%rs300,%rs296,%rs137;
}
	// end inline asm
$L__BB0_52:
	setp.lt.s32 	%p121, %r137, 0;
	setp.ge.s32 	%p122, %r34, %r13;
	or.pred  	%p123, %p122, %p116;
	or.pred  	%p124, %p123, %p121;
	@%p124 bra 	$L__BB0_54;
	mad.lo.s32 	%r143, %r137, %r13, %r14;
	add.s32 	%r144, %r143, %r34;
	mad.lo.s32 	%r145, %r144, %r54, %r204;
	mul.wide.s32 	%rd58, %r145, 2;
	add.s64 	%rd59, %rd1, %rd58;
	ld.global.u16 	%rs307, [%rd59];
	// begin inline asm
	{mul.f16 %rs303,%rs294,%rs293;
}
	// end inline asm
	// begin inline asm
	{fma.rn.f16 %rs464,%rs307,%rs303,%rs464;
}
	// end inline asm
$L__BB0_54:
	setp.lt.s32 	%p126, %r138, 0;
	setp.ge.s32 	%p127, %r33, %r12;
	or.pred  	%p128, %p127, %p117;
	or.pred  	%p129, %p128, %p126;
	@%p129 bra 	$L__BB0_56;
	mad.lo.s32 	%r146, %r33, %r13, %r14;
	add.s32 	%r147, %r146, %r138;
	mad.lo.s32 	%r148, %r147, %r54, %r204;
	mul.wide.s32 	%rd60, %r148, 2;
	add.s64 	%rd61, %rd1, %rd60;
	ld.global.u16 	%rs314, [%rd61];
	// begin inline asm
	{mul.f16 %rs310,%rs292,%rs295;
}
	// end inline asm
	// begin inline asm
	{fma.rn.f16 %rs464,%rs314,%rs310,%rs464;
}
	// end inline asm
$L__BB0_56:
	setp.ge.s32 	%p130, %r33, %r12;
	setp.ge.s32 	%p131, %r34, %r13;
	or.pred  	%p132, %p130, %p131;
	@%p132 bra 	$L__BB0_58;
	mad.lo.s32 	%r149, %r33, %r13, %r14;
	add.s32 	%r150, %r149, %r34;
	mad.lo.s32 	%r151, %r150, %r54, %r204;
	mul.wide.s32 	%rd62, %r151, 2;
	add.s64 	%rd63, %rd1, %rd62;
	ld.global.u16 	%rs321, [%rd63];
	// begin inline asm
	{mul.f16 %rs317,%rs292,%rs293;
}
	// end inline asm
	// begin inline asm
	{fma.rn.f16 %rs464,%rs321,%rs317,%rs464;
}
	// end inline asm
$L__BB0_58:
	// begin inline asm
	{fma.rn.f16 %rs447,%rs15,%rs464,%rs447;
}
	// end inline asm
$L__BB0_59:
	// begin inline asm
	{  cvt.f32.f16 %f112, %rs16;}

	// end inline asm
	add.f32 	%f114, %f112, 0f3F800000;
	mul.f32 	%f115, %f114, %f8;
	fma.rn.f32 	%f13, %f115, 0f3F000000, 0fBF000000;
	// begin inline asm
	{  cvt.f32.f16 %f113, %rs17;}

	// end inline asm
	add.f32 	%f116, %f113, 0f3F800000;
	mul.f32 	%f117, %f116, %f65;
	fma.rn.f32 	%f118, %f117, 0f3F000000, 0fBF000000;
	setp.leu.f32 	%p133, %f13, 0fBF800000;
	setp.leu.f32 	%p134, %f118, 0fBF800000;
	or.pred  	%p135, %p133, %p134;
	setp.geu.f32 	%p136, %f13, %f8;
	or.pred  	%p137, %p136, %p135;
	setp.geu.f32 	%p138, %f118, %f65;
	or.pred  	%p139, %p137, %p138;
	@%p139 bra 	$L__BB0_69;
	cvt.rmi.f32.f32 	%f123, %f13;
	cvt.rzi.s32.f32 	%r152, %f123;
	cvt.rmi.f32.f32 	%f124, %f118;
	cvt.rzi.s32.f32 	%r153, %f124;
	add.s32 	%r37, %r152, 1;
	add.s32 	%r38, %r153, 1;
	cvt.rn.f32.s32 	%f125, %r152;
	sub.f32 	%f119, %f13, %f125;
	// begin inline asm
	{  cvt.rn.f16.f32 %rs330, %f119;}

	// end inline asm
	cvt.rn.f32.s32 	%f126, %r153;
	sub.f32 	%f120, %f118, %f126;
	// begin inline asm
	{  cvt.rn.f16.f32 %rs331, %f120;}

	// end inline asm
	sub.f32 	%f127, %f125, %f13;
	add.f32 	%f121, %f127, 0f3F800000;
	// begin inline asm
	{  cvt.rn.f16.f32 %rs332, %f121;}

	// end inline asm
	sub.f32 	%f128, %f126, %f118;
	add.f32 	%f122, %f128, 0f3F800000;
	// begin inline asm
	{  cvt.rn.f16.f32 %rs333, %f122;}

	// end inline asm
	or.b32  	%r154, %r152, %r153;
	setp.lt.s32 	%p140, %r154, 0;
	setp.ge.s32 	%p141, %r152, %r12;
	setp.ge.s32 	%p142, %r153, %r13;
	or.pred  	%p143, %p141, %p142;
	or.pred  	%p144, %p143, %p140;
	mov.u16 	%rs469, %rs137;
	@%p144 bra 	$L__BB0_62;
	mad.lo.s32 	%r155, %r152, %r13, %r14;
	add.s32 	%r156, %r155, %r153;
	mad.lo.s32 	%r157, %r156, %r54, %r204;
	mul.wide.s32 	%rd64, %r157, 2;
	add.s64 	%rd65, %rd1, %rd64;
	ld.global.u16 	%rs338, [%rd65];
	// begin inline asm
	{mul.f16 %rs334,%rs332,%rs333;
}
	// end inline asm
	// begin inline asm
	{fma.rn.f16 %rs469,%rs338,%rs334,%rs137;
}
	// end inline asm
$L__BB0_62:
	setp.lt.s32 	%p146, %r152, 0;
	setp.ge.s32 	%p147, %r38, %r13;
	or.pred  	%p148, %p147, %p141;
	or.pred  	%p149, %p148, %p146;
	@%p149 bra 	$L__BB0_64;
	mad.lo.s32 	%r158, %r152, %r13, %r14;
	add.s32 	%r159, %r158, %r38;
	mad.lo.s32 	%r160, %r159, %r54, %r204;
	mul.wide.s32 	%rd66, %r160, 2;
	add.s64 	%rd67, %rd1, %rd66;
	ld.global.u16 	%rs345, [%rd67];
	// begin inline asm
	{mul.f16 %rs341,%rs332,%rs331;
}
	// end inline asm
	// begin inline asm
	{fma.rn.f16 %rs469,%rs345,%rs341,%rs469;
}
	// end inline asm
$L__BB0_64:
	setp.ge.s32 	%p150, %r153, %r13;
	setp.lt.s32 	%p151, %r153, 0;
	setp.ge.s32 	%p152, %r37, %r12;
	or.pred  	%p153, %p152, %p150;
	or.pred  	%p154, %p153, %p151;
	@%p154 bra 	$L__BB0_66;
	mad.lo.s32 	%r161, %r37, %r13, %r14;
	add.s32 	%r162, %r161, %r153;
	mad.lo.s32 	%r163, %r162, %r54, %r204;
	mul.wide.s32 	%rd68, %r163, 2;
	add.s64 	%rd69, %rd1, %rd68;
	ld.global.u16 	%rs352, [%rd69];
	// begin inline asm
	{mul.f16 %rs348,%rs330,%rs333;
}
	// end inline asm
	// begin inline asm
	{fma.rn.f16 %rs469,%rs352,%rs348,%rs469;
}
	// end inline asm
$L__BB0_66:
	setp.ge.s32 	%p155, %r37, %r12;
	setp.ge.s32 	%p156, %r38, %r13;
	or.pred  	%p157, %p155, %p156;
	@%p157 bra 	$L__BB0_68;
	mad.lo.s32 	%r164, %r37, %r13, %r14;
	add.s32 	%r165, %r164, %r38;
	mad.lo.s32 	%r166, %r165, %r54, %r204;
	mul.wide.s32 	%rd70, %r166, 2;
	add.s64 	%rd71, %rd1, %rd70;
	ld.global.u16 	%rs359, [%rd71];
	// begin inline asm
	{mul.f16 %rs355,%rs330,%rs331;
}
	// end inline asm
	// begin inline asm
	{fma.rn.f16 %rs469,%rs359,%rs355,%rs469;
}
	// end inline asm
$L__BB0_68:
	// begin inline asm
	{fma.rn.f16 %rs447,%rs18,%rs469,%rs447;
}
	// end inline asm
$L__BB0_69:
	// begin inline asm
	{  cvt.f32.f16 %f129, %rs19;}

	// end inline asm
	add.f32 	%f131, %f129, 0f3F800000;
	mul.f32 	%f132, %f131, %f8;
	fma.rn.f32 	%f15, %f132, 0f3F000000, 0fBF000000;
	// begin inline asm
	{  cvt.f32.f16 %f130, %rs20;}

	// end inline asm
	add.f32 	%f133, %f130, 0f3F800000;
	mul.f32 	%f134, %f133, %f65;
	fma.rn.f32 	%f135, %f134, 0f3F000000, 0fBF000000;
	setp.leu.f32 	%p158, %f15, 0fBF800000;
	setp.leu.f32 	%p159, %f135, 0fBF800000;
	or.pred  	%p160, %p158, %p159;
	setp.geu.f32 	%p161, %f15, %f8;
	or.pred  	%p162, %p161, %p160;
	setp.geu.f32 	%p163, %f135, %f65;
	or.pred  	%p164, %p162, %p163;
	@%p164 bra 	$L__BB0_79;
	cvt.rmi.f32.f32 	%f140, %f15;
	cvt.rzi.s32.f32 	%r167, %f140;
	cvt.rmi.f32.f32 	%f141, %f135;
	cvt.rzi.s32.f32 	%r168, %f141;
	add.s32 	%r41, %r167, 1;
	add.s32 	%r42, %r168, 1;
	cvt.rn.f32.s32 	%f142, %r167;
	sub.f32 	%f136, %f15, %f142;
	// begin inline asm
	{  cvt.rn.f16.f32 %rs368, %f136;}

	// end inline asm
	cvt.rn.f32.s32 	%f143, %r168;
	sub.f32 	%f137, %f135, %f143;
	// begin inline asm
	{  cvt.rn.f16.f32 %rs369, %f137;}

	// end inline asm
	sub.f32 	%f144, %f142, %f15;
	add.f32 	%f138, %f144, 0f3F800000;
	// begin inline asm
	{  cvt.rn.f16.f32 %rs370, %f138;}

	// end inline asm
	sub.f32 	%f145, %f143, %f135;
	add.f32 	%f139, %f145, 0f3F800000;
	// begin inline asm
	{  cvt.rn.f16.f32 %rs371, %f139;}

	// end inline asm
	or.b32  	%r169, %r167, %r168;
	setp.lt.s32 	%p165, %r169, 0;
	setp.ge.s32 	%p166, %r167, %r12;
	setp.ge.s32 	%p167, %r168, %r13;
	or.pred  	%p168, %p166, %p167;
	or.pred  	%p169, %p168, %p165;
	mov.u16 	%rs474, %rs137;
	@%p169 bra 	$L__BB0_72;
	mad.lo.s32 	%r170, %r167, %r13, %r14;
	add.s32 	%r171, %r170, %r168;
	mad.lo.s32 	%r172, %r171, %r54, %r204;
	mul.wide.s32 	%rd72, %r172, 2;
	add.s64 	%rd73, %rd1, %rd72;
	ld.global.u16 	%rs376, [%rd73];
	// begin inline asm
	{mul.f16 %rs372,%rs370,%rs371;
}
	// end inline asm
	// begin inline asm
	{fma.rn.f16 %rs474,%rs376,%rs372,%rs137;
}
	// end inline asm
$L__BB0_72:
	setp.ge.s32 	%p170, %r167, %r12;
	setp.lt.s32 	%p171, %r167, 0;
	setp.ge.s32 	%p172, %r42, %r13;
	or.pred  	%p173, %p172, %p170;
	or.pred  	%p174, %p173, %p171;
	@%p174 bra 	$L__BB0_74;
	mad.lo.s32 	%r173, %r167, %r13, %r14;
	add.s32 	%r174, %r173, %r42;
	mad.lo.s32 	%r175, %r174, %r54, %r204;
	mul.wide.s32 	%rd74, %r175, 2;
	add.s64 	%rd75, %rd1, %rd74;
	ld.global.u16 	%rs383, [%rd75];
	// begin inline asm
	{mul.f16 %rs379,%rs370,%rs369;
}
	// end inline asm
	// begin inline asm
	{fma.rn.f16 %rs474,%rs383,%rs379,%rs474;
}
	// end inline asm
$L__BB0_74:
	setp.ge.s32 	%p175, %r168, %r13;
	setp.lt.s32 	%p176, %r168, 0;
	setp.ge.s32 	%p177, %r41, %r12;
	or.pred  	%p178, %p177, %p175;
	or.pred  	%p179, %p178, %p176;
	@%p179 bra 	$L__BB0_76;
	mad.lo.s32 	%r176, %r41, %r13, %r14;
	add.s32 	%r177, %r176, %r168;
	mad.lo.s32 	%r178, %r177, %r54, %r204;
	mul.wide.s32 	%rd76, %r178, 2;
	add.s64 	%rd77, %rd1, %rd76;
	ld.global.u16 	%rs390, [%rd77];
	// begin inline asm
	{mul.f16 %rs386,%rs368,%rs371;
}
	// end inline asm
	// begin inline asm
	{fma.rn.f16 %rs474,%rs390,%rs386,%rs474;
}
	// end inline asm
$L__BB0_76:
	setp.ge.s32 	%p180, %r41, %r12;
	setp.ge.s32 	%p181, %r42, %r13;
	or.pred  	%p182, %p180, %p181;
	@%p182 bra 	$L__BB0_78;
	mad.lo.s32 	%r179, %r41, %r13, %r14;
	add.s32 	%r180, %r179, %r42;
	mad.lo.s32 	%r181, %r180, %r54, %r204;
	mul.wide.s32 	%rd78, %r181, 2;
	add.s64 	%rd79, %rd1, %rd78;
	ld.global.u16 	%rs397, [%rd79];
	// begin inline asm
	{mul.f16 %rs393,%rs368,%rs369;
}
	// end inline asm
	// begin inline asm
	{fma.rn.f16 %rs474,%rs397,%rs393,%rs474;
}
	// end inline asm
$L__BB0_78:
	// begin inline asm
	{fma.rn.f16 %rs447,%rs21,%rs474,%rs447;
}
	// end inline asm
$L__BB0_79:
	// begin inline asm
	{  cvt.f32.f16 %f146, %rs22;}

	// end inline asm
	add.f32 	%f148, %f146, 0f3F800000;
	mul.f32 	%f149, %f148, %f8;
	fma.rn.f32 	%f17, %f149, 0f3F000000, 0fBF000000;
	// begin inline asm
	{  cvt.f32.f16 %f147, %rs23;}

	// end inline asm
	add.f32 	%f150, %f147, 0f3F800000;
	mul.f32 	%f151, %f150, %f65;
	fma.rn.f32 	%f152, %f151, 0f3F000000, 0fBF000000;
	setp.leu.f32 	%p183, %f17, 0fBF800000;
	setp.leu.f32 	%p184, %f152, 0fBF800000;
	or.pred  	%p185, %p183, %p184;
	setp.geu.f32 	%p186, %f17, %f8;
	or.pred  	%p187, %p186, %p185;
	setp.geu.f32 	%p188, %f152, %f65;
	or.pred  	%p189, %p187, %p188;
	@%p189 bra 	$L__BB0_89;
	cvt.rmi.f32.f32 	%f157, %f17;
	cvt.rzi.s32.f32 	%r182, %f157;
	cvt.rmi.f32.f32 	%f158, %f152;
	cvt.rzi.s32.f32 	%r183, %f158;
	add.s32 	%r45, %r182, 1;
	add.s32 	%r46, %r183, 1;
	cvt.rn.f32.s32 	%f159, %r182;
	sub.f32 	%f153, %f17, %f159;
	// begin inline asm
	{  cvt.rn.f16.f32 %rs406, %f153;}

	// end inline asm
	cvt.rn.f32.s32 	%f160, %r183;
	sub.f32 	%f154, %f152, %f160;
	// begin inline asm
	{  cvt.rn.f16.f32 %rs407, %f154;}

	// end inline asm
	sub.f32 	%f161, %f159, %f17;
	add.f32 	%f155, %f161, 0f3F800000;
	// begin inline asm
	{  cvt.rn.f16.f32 %rs408, %f155;}

	// end inline asm
	sub.f32 	%f162, %f160, %f152;
	add.f32 	%f156, %f162, 0f3F800000;
	// begin inline asm
	{  cvt.rn.f16.f32 %rs409, %f156;}

	// end inline asm
	or.b32  	%r184, %r182, %r183;
	setp.lt.s32 	%p190, %r184, 0;
	setp.ge.s32 	%p191, %r182, %r12;
	setp.ge.s32 	%p192, %r183, %r13;
	or.pred  	%p193, %p191, %p192;
	or.pred  	%p194, %p193, %p190;
	mov.u16 	%rs479, %rs137;
	@%p194 bra 	$L__BB0_82;
	mad.lo.s32 	%r185, %r182, %r13, %r14;
	add.s32 	%r186, %r185, %r183;
	mad.lo.s32 	%r187, %r186, %r54, %r204;
	mul.wide.s32 	%rd80, %r187, 2;
	add.s64 	%rd81, %rd1, %rd80;
	ld.global.u16 	%rs414, [%rd81];
	// begin inline asm
	{mul.f16 %rs410,%rs408,%rs409;
}
	// end inline asm
	// begin inline asm
	{fma.rn.f16 %rs479,%rs414,%rs410,%rs137;
}
	// end inline asm
$L__BB0_82:
	setp.ge.s32 	%p195, %r182, %r12;
	setp.lt.s32 	%p196, %r182, 0;
	setp.ge.s32 	%p197, %r46, %r13;
	or.pred  	%p198, %p197, %p195;
	or.pred  	%p199, %p198, %p196;
	@%p199 bra 	$L__BB0_84;
	mad.lo.s32 	%r188, %r182, %r13, %r14;
	add.s32 	%r189, %r188, %r46;
	mad.lo.s32 	%r190, %r189, %r54, %r204;
	mul.wide.s32 	%rd82, %r190, 2;
	add.s64 	%rd83, %rd1, %rd82;
	ld.global.u16 	%rs421, [%rd83];
	// begin inline asm
	{mul.f16 %rs417,%rs408,%rs407;
}
	// end inline asm
	// begin inline asm
	{fma.rn.f16 %rs479,%rs421,%rs417,%rs479;
}
	// end inline asm
$L__BB0_84:
	setp.ge.s32 	%p200, %r183, %r13;
	setp.lt.s32 	%p201, %r183, 0;
	setp.ge.s32 	%p202, %r45, %r12;
	or.pred  	%p203, %p202, %p200;
	or.pred  	%p204, %p203, %p201;
	@%p204 bra 	$L__BB0_86;
	mad.lo.s32 	%r191, %r45, %r13, %r14;
	add.s32 	%r192, %r191, %r183;
	mad.lo.s32 	%r193, %r192, %r54, %r204;
	mul.wide.s32 	%rd84, %r193, 2;
	add.s64 	%rd85, %rd1, %rd84;
	ld.global.u16 	%rs428, [%rd85];
	// begin inline asm
	{mul.f16 %rs424,%rs406,%rs409;
}
	// end inline asm
	// begin inline asm
	{fma.rn.f16 %rs479,%rs428,%rs424,%rs479;
}
	// end inline asm
$L__BB0_86:
	setp.ge.s32 	%p205, %r45, %r12;
	setp.ge.s32 	%p206, %r46, %r13;
	or.pred  	%p207, %p205, %p206;
	@%p207 bra 	$L__BB0_88;
	mad.lo.s32 	%r194, %r45, %r13, %r14;
	add.s32 	%r195, %r194, %r46;
	mad.lo.s32 	%r196, %r195, %r54, %r204;
	mul.wide.s32 	%rd86, %r196, 2;
	add.s64 	%rd87, %rd1, %rd86;
	ld.global.u16 	%rs435, [%rd87];
	// begin inline asm
	{mul.f16 %rs431,%rs406,%rs407;
}
	// end inline asm
	// begin inline asm
	{fma.rn.f16 %rs479,%rs435,%rs431,%rs479;
}
	// end inline asm
$L__BB0_88:
	// begin inline asm
	{fma.rn.f16 %rs447,%rs24,%rs479,%rs447;
}
	// end inline asm
$L__BB0_89:
	add.s32 	%r208, %r208, 16;
	add.s32 	%r207, %r207, 16;
	add.s32 	%r206, %r206, 8;
	add.s32 	%r205, %r205, 8;
	setp.ne.s32 	%p208, %r208, 72;
	@%p208 bra 	$L__BB0_9;
	ld.param.u64 	%rd93, [_Z30ms_deformable_im2col_optimizedI6__halfLi8ELi4EEvPKT_PKlS5_S3_S3_iiiiiPS1__param_10];
	add.s32 	%r197, %r204, %r4;
	cvta.to.global.u64 	%rd88, %rd93;
	mul.wide.s32 	%rd89, %r197, 2;
	add.s64 	%rd90, %rd88, %rd89;
	st.global.u16 	[%rd90], %rs447;
	mov.u32 	%r198, %ntid.x;
	add.s32 	%r204, %r204, %r198;
	setp.lt.s32 	%p209, %r204, %r54;
	@%p209 bra 	$L__BB0_8;
$L__BB0_91:
	ret;

}


// ===== COMPILED SASS (sm_100) =====

	.target	sm_100

	.elftype	@"ET_EXEC"


//--------------------- .note.nv.tkinfo           --------------------------
	.section	.note.nv.tkinfo,"",@"SHT_NOTE"
	.sectionflags	@"SHF_NOTE_NV_TKINFO"
	.tkinfo
        /*0018*/ 	.word	0x00000002
        /*0030*/ 	.string	""
        /*0030*/ 	.string	"ptxas"
        /*0030*/ 	.string	"Cuda compilation tools, release 13.0, V13.0.88"
        /*0030*/ 	.string	"Build cuda_13.0.r13.0/compiler.36424714_0"
        /*0030*/ 	.string	"-arch sm_100 -m 64 "



//--------------------- .note.nv.cuinfo           --------------------------
	.section	.note.nv.cuinfo,"",@"SHT_NOTE"
	.sectionflags	@"SHF_NOTE_NV_CUINFO"
        /*0018*/ 	.short	0x0002
        /*001a*/ 	.short	0x0064
        /*001c*/ 	.short	0x0082
	.zero		2


//--------------------- .nv.info                  --------------------------
	.section	.nv.info,"",@"SHT_CUDA_INFO"
	.align	4


	//----- nvinfo : EIATTR_REGCOUNT
	.align		4
        /*0000*/ 	.byte	0x04, 0x2f
        /*0002*/ 	.short	(.L_1 - .L_0)
	.align		4
.L_0:
        /*0004*/ 	.word	index@(_Z30ms_deformable_im2col_optimizedI6__halfLi8ELi4EEvPKT_PKlS5_S3_S3_iiiiiPS1_)
        /*0008*/ 	.word	0x00000028


	//----- nvinfo : EIATTR_FRAME_SIZE
	.align		4
.L_1:
        /*000c*/ 	.byte	0x04, 0x11
        /*000e*/ 	.short	(.L_3 - .L_2)
	.align		4
.L_2:
        /*0010*/ 	.word	index@(_Z30ms_deformable_im2col_optimizedI6__halfLi8ELi4EEvPKT_PKlS5_S3_S3_iiiiiPS1_)
        /*0014*/ 	.word	0x00000000


	//----- nvinfo : EIATTR_MIN_STACK_SIZE
	.align		4
.L_3:
        /*0018*/ 	.byte	0x04, 0x12
        /*001a*/ 	.short	(.L_5 - .L_4)
	.align		4
.L_4:
        /*001c*/ 	.word	index@(_Z30ms_deformable_im2col_optimizedI6__halfLi8ELi4EEvPKT_PKlS5_S3_S3_iiiiiPS1_)
        /*0020*/ 	.word	0x00000000
.L_5:


//--------------------- .nv.compat                --------------------------
	.section	.nv.compat,"",@"SHT_CUDA_COMPAT_INFO"
	.align	4
        /*0000*/ 	.byte	0x02, 0x09, 0x00, 0x00, 0x02, 0x02, 0x01, 0x00, 0x02, 0x05, 0x05, 0x00, 0x03, 0x07, 0x01, 0x01
        /*0010*/ 	.byte	0x02, 0x03, 0x00, 0x00, 0x02, 0x06, 0x01, 0x00, 0x04, 0x0b, 0x08, 0x00, 0x01, 0x00, 0x00, 0x00
        /*0020*/ 	.byte	0x00, 0x00, 0x00, 0x00


//--------------------- .nv.info._Z30ms_deformable_im2col_optimizedI6__halfLi8ELi4EEvPKT_PKlS5_S3_S3_iiiiiPS1_ --------------------------
	.section	.nv.info._Z30ms_deformable_im2col_optimizedI6__halfLi8ELi4EEvPKT_PKlS5_S3_S3_iiiiiPS1_,"",@"SHT_CUDA_INFO"
	.sectionflags	@""
	.align	4


	//----- nvinfo : EIATTR_CUDA_API_VERSION
	.align		4
        /*0000*/ 	.byte	0x04, 0x37
        /*0002*/ 	.short	(.L_7 - .L_6)
.L_6:
        /*0004*/ 	.word	0x00000082


	//----- nvinfo : EIATTR_KPARAM_INFO
	.align		4
.L_7:
        /*0008*/ 	.byte	0x04, 0x17
        /*000a*/ 	.short	(.L_9 - .L_8)
.L_8:
        /*000c*/ 	.word	0x00000000
        /*0010*/ 	.short	0x000a
        /*0012*/ 	.short	0x0040
        /*0014*/ 	.byte	0x00, 0xf5, 0x21, 0x00


	//----- nvinfo : EIATTR_KPARAM_INFO
	.align		4
.L_9:
        /*0018*/ 	.byte	0x04, 0x17
        /*001a*/ 	.short	(.L_11 - .L_10)
.L_10:
        /*001c*/ 	.word	0x00000000
        /*0020*/ 	.short	0x0009
        /*0022*/ 	.short	0x0038
        /*0024*/ 	.byte	0x00, 0xf0, 0x11, 0x00


	//----- nvinfo : EIATTR_KPARAM_INFO
	.align		4
.L_11:
        /*0028*/ 	.byte	0x04, 0x17
        /*002a*/ 	.short	(.L_13 - .L_12)
.L_12:
        /*002c*/ 	.word	0x00000000
        /*0030*/ 	.short	0x0008
        /*0032*/ 	.short	0x0034
        /*0034*/ 	.byte	0x00, 0xf0, 0x11, 0x00


	//----- nvinfo : EIATTR_KPARAM_INFO
	.align		4
.L_13:
        /*0038*/ 	.byte	0x04, 0x17
        /*003a*/ 	.short	(.L_15 - .L_14)
.L_14:
        /*003c*/ 	.word	0x00000000
        /*0040*/ 	.short	0x0007
        /*0042*/ 	.short	0x0030
        /*0044*/ 	.byte	0x00, 0xf0, 0x11, 0x00


	//----- nvinfo : EIATTR_KPARAM_INFO
	.align		4
.L_15:
        /*0048*/ 	.byte	0x04, 0x17
        /*004a*/ 	.short	(.L_17 - .L_16)
.L_16:
        /*004c*/ 	.word	0x00000000
        /*0050*/ 	.short	0x0006
        /*0052*/ 	.short	0x002c
        /*0054*/ 	.byte	0x00, 0xf0, 0x11, 0x00


	//----- nvinfo : EIATTR_KPARAM_INFO
	.align		4
.L_17:
        /*0058*/ 	.byte	0x04, 0x17
        /*005a*/ 	.short	(.L_19 - .L_18)
.L_18:
        /*005c*/ 	.word	0x00000000
        /*0060*/ 	.short	0x0005
        /*0062*/ 	.short	0x0028
        /*0064*/ 	.byte	0x00, 0xf0, 0x11, 0x00


	//----- nvinfo : EIATTR_KPARAM_INFO
	.align		4
.L_19:
        /*0068*/ 	.byte	0x04, 0x17
        /*006a*/ 	.short	(.L_21 - .L_20)
.L_20:
        /*006c*/ 	.word	0x00000000
        /*0070*/ 	.short	0x0004
        /*0072*/ 	.short	0x0020
        /*0074*/ 	.byte	0x00, 0xf5, 0x21, 0x00


	//----- nvinfo : EIATTR_KPARAM_INFO
	.align		4
.L_21:
        /*0078*/ 	.byte	0x04, 0x17
        /*007a*/ 	.short	(.L_23 - .L_22)
.L_22:
        /*007c*/ 	.word	0x00000000
        /*0080*/ 	.short	0x0003
        /*0082*/ 	.short	0x0018
        /*0084*/ 	.byte	0x00, 0xf5, 0x21, 0x00


	//----- nvinfo : EIATTR_KPARAM_INFO
	.align		4
.L_23:
        /*0088*/ 	.byte	0x04, 0x17
        /*008a*/ 	.short	(.L_25 - .L_24)
.L_24:
        /*008c*/ 	.word	0x00000000
        /*0090*/ 	.short	0x0002
        /*0092*/ 	.short	0x0010
        /*0094*/ 	.byte	0x00, 0xf5, 0x21, 0x00


	//----- nvinfo : EIATTR_KPARAM_INFO
	.align		4
.L_25:
        /*0098*/ 	.byte	0x04, 0x17
        /*009a*/ 	.short	(.L_27 - .L_26)
.L_26:
        /*009c*/ 	.word	0x00000000
        /*00a0*/ 	.short	0x0001
        /*00a2*/ 	.short	0x0008
        /*00a4*/ 	.byte	0x00, 0xf5, 0x21, 0x00


	//----- nvinfo : EIATTR_KPARAM_INFO
	.align		4
.L_27:
        /*00a8*/ 	.byte	0x04, 0x17
        /*00aa*/ 	.short	(.L_29 - .L_28)
.L_28:
        /*00ac*/ 	.word	0x00000000
        /*00b0*/ 	.short	0x0000
        /*00b2*/ 	.short	0x0000
        /*00b4*/ 	.byte	0x00, 0xf5, 0x21, 0x00


	//----- nvinfo : EIATTR_SPARSE_MMA_MASK
	.align		4
.L_29:
        /*00b8*/ 	.byte	0x03, 0x50
        /*00ba*/ 	.short	0x0000


	//----- nvinfo : EIATTR_MAXREG_COUNT
	.align		4
        /*00bc*/ 	.byte	0x03, 0x1b
        /*00be*/ 	.short	0x00ff


	//----- nvinfo : EIATTR_NUM_BARRIERS
	.align		4
        /*00c0*/ 	.byte	0x02, 0x4c
        /*00c2*/ 	.byte	0x01
	.zero		1


	//----- nvinfo : EIATTR_MERCURY_ISA_VERSION
	.align		4
        /*00c4*/ 	.byte	0x03, 0x5f
        /*00c6*/ 	.short	0x0101


	//----- nvinfo : EIATTR_VRC_CTA_INIT_COUNT
	.align		4
        /*00c8*/ 	.byte	0x02, 0x4a
	.zero		1
	.zero		1


	//----- nvinfo : EIATTR_EXIT_INSTR_OFFSETS
	.align		4
        /*00cc*/ 	.byte	0x04, 0x1c
        /*00ce*/ 	.short	(.L_31 - .L_30)


	//   ....[0]....
.L_30:
        /*00d0*/ 	.word	0x00000070


	//   ....[1]....
        /*00d4*/ 	.word	0x00000280


	//   ....[2]....
        /*00d8*/ 	.word	0x00002ef0


	//----- nvinfo : EIATTR_CRS_STACK_SIZE
	.align		4
.L_31:
        /*00dc*/ 	.byte	0x04, 0x1e
        /*00de*/ 	.short	(.L_33 - .L_32)
.L_32:
        /*00e0*/ 	.word	0x00000000


	//----- nvinfo : EIATTR_CBANK_PARAM_SIZE
	.align		4
.L_33:
        /*00e4*/ 	.byte	0x03, 0x19
        /*00e6*/ 	.short	0x0048


	//----- nvinfo : EIATTR_PARAM_CBANK
	.align		4
        /*00e8*/ 	.byte	0x04, 0x0a
        /*00ea*/ 	.short	(.L_35 - .L_34)
	.align		4
.L_34:
        /*00ec*/ 	.word	index@(.nv.constant0._Z30ms_deformable_im2col_optimizedI6__halfLi8ELi4EEvPKT_PKlS5_S3_S3_iiiiiPS1_)
        /*00f0*/ 	.short	0x0380
        /*00f2*/ 	.short	0x0048


	//----- nvinfo : EIATTR_SW_WAR
	.align		4
.L_35:
        /*00f4*/ 	.byte	0x04, 0x36
        /*00f6*/ 	.short	(.L_37 - .L_36)
.L_36:
        /*00f8*/ 	.word	0x00000008
.L_37:


//--------------------- .nv.callgraph             --------------------------
	.section	.nv.callgraph,"",@"SHT_CUDA_CALLGRAPH"
	.align	4
	.sectionentsize	8
	.align		4
        /*0000*/ 	.word	0x00000000
	.align		4
        /*0004*/ 	.word	0xffffffff
	.align		4
        /*0008*/ 	.word	0x00000000
	.align		4
        /*000c*/ 	.word	0xfffffffe
	.align		4
        /*0010*/ 	.word	0x00000000
	.align		4
        /*0014*/ 	.word	0xfffffffd
	.align		4
        /*0018*/ 	.word	0x00000000
	.align		4
        /*001c*/ 	.word	0xfffffffc


//--------------------- .text._Z30ms_deformable_im2col_optimizedI6__halfLi8ELi4EEvPKT_PKlS5_S3_S3_iiiiiPS1_ --------------------------
	.section	.text._Z30ms_deformable_im2col_optimizedI6__halfLi8ELi4EEvPKT_PKlS5_S3_S3_iiiiiPS1_,"ax",@progbits
	.align	128
        .global         _Z30ms_deformable_im2col_optimizedI6__halfLi8ELi4EEvPKT_PKlS5_S3_S3_iiiiiPS1_
        .type           _Z30ms_deformable_im2col_optimizedI6__halfLi8ELi4EEvPKT_PKlS5_S3_S3_iiiiiPS1_,@function
        .size           _Z30ms_deformable_im2col_optimizedI6__halfLi8ELi4EEvPKT_PKlS5_S3_S3_iiiiiPS1_,(.L_x_15 - _Z30ms_deformable_im2col_optimizedI6__halfLi8ELi4EEvPKT_PKlS5_S3_S3_iiiiiPS1_)
        .other          _Z30ms_deformable_im2col_optimizedI6__halfLi8ELi4EEvPKT_PKlS5_S3_S3_iiiiiPS1_,@"STO_CUDA_ENTRY STV_DEFAULT"
_Z30ms_deformable_im2col_optimizedI6__halfLi8ELi4EEvPKT_PKlS5_S3_S3_iiiiiPS1_:
.text._Z30ms_deformable_im2col_optimizedI6__halfLi8ELi4EEvPKT_PKlS5_S3_S3_iiiiiPS1_:
[----:B------:R-:W-:Y:S08]  /*0000*/  LDC R1, c[0x0][0x37c] ;  /* 0x0000df00ff017b82 */ /* 0x000ff00000000800 */
[----:B------:R-:W0:Y:S08]  /*0010*/  S2UR UR5, SR_CTAID.X ;  /* 0x00000000000579c3 */ /* 0x000e300000002500 */
[----:B------:R-:W0:Y:S08]  /*0020*/  LDC R0, c[0x0][0x3b8] ;  /* 0x0000ee00ff007b82 */ /* 0x000e300000000800 */
[----:B------:R-:W1:Y:S08]  /*0030*/  S2UR UR4, SR_CTAID.Y ;  /* 0x00000000000479c3 */ /* 0x000e700000002600 */
[----:B------:R-:W1:Y:S01]  /*0040*/  LDC R2, c[0x0][0x3a8] ;  /* 0x0000ea00ff027b82 */ /* 0x000e620000000800 */
[----:B0-----:R-:W-:-:S04]  /*0050*/  ISETP.LE.AND P0, PT, R0, UR5, PT ;  /* 0x0000000500007c0c */ /* 0x001fc8000bf03270 */
[----:B-1----:R-:W-:-:S13]  /*0060*/  ISETP.LE.OR P0, PT, R2, UR4, P0 ;  /* 0x0000000402007c0c */ /* 0x002fda0008703670 */
[----:B------:R-:W-:Y:S05]  /*0070*/  @P0 EXIT ;  /* 0x000000000000094d */ /* 0x000fea0003800000 */
[----:B------:R-:W0:Y:S01]  /*0080*/  S2R R0, SR_TID.X ;  /* 0x0000000000007919 */ /* 0x000e220000002100 */
[----:B------:R-:W1:Y:S01]  /*0090*/  LDCU.64 UR14, c[0x0][0x358] ;  /* 0x00006b00ff0e77ac */ /* 0x000e620008000a00 */
[----:B------:R-:W-:Y:S01]  /*00a0*/  BSSY.RECONVERGENT B0, `(.L_x_0) ;  /* 0x000001a000007945 */ /* 0x000fe20003800200 */
[----:B0-----:R-:W-:-:S13]  /*00b0*/  ISETP.GT.U32.AND P0, PT, R0, 0x7, PT ;  /* 0x000000070000780c */ /* 0x001fda0003f04070 */
[----:B-1----:R-:W-:Y:S05]  /*00c0*/  @P0 BRA `(.L_x_1) ;  /* 0x00000000005c0947 */ /* 0x002fea0003800000 */
[----:B------:R-:W0:Y:S02]  /*00d0*/  LDC.64 R2, c[0x0][0x388] ;  /* 0x0000e200ff027b82 */ /* 0x000e240000000a00 */
[----:B0-----:R-:W-:-:S06]  /*00e0*/  IMAD.WIDE.U32 R2, R0, 0x8, R2 ;  /* 0x0000000800027825 */ /* 0x001fcc00078e0002 */
[----:B------:R-:W2:Y:S01]  /*00f0*/  LDG.E.64 R2, desc[UR14][R2.64] ;  /* 0x0000000e02027981 */ /* 0x000ea2000c1e1b00 */
[----:B------:R-:W-:Y:S02]  /*0100*/  MOV R4, 0x400 ;  /* 0x0000040000047802 */ /* 0x000fe40000000f00 */
[----:B------:R-:W-:Y:S01]  /*0110*/  ISETP.GT.U32.AND P0, PT, R0, 0x3, PT ;  /* 0x000000030000780c */ /* 0x000fe20003f04070 */
[----:B------:R-:W0:Y:S02]  /*0120*/  S2R R7, SR_CgaCtaId ;  /* 0x0000000000077919 */ /* 0x000e240000008800 */
[----:B0-----:R-:W-:-:S04]  /*0130*/  LEA R5, R7, R4, 0x18 ;  /* 0x0000000407057211 */ /* 0x001fc800078ec0ff */
[----:B------:R-:W-:-:S05]  /*0140*/  LEA R5, R0, R5, 0x3 ;  /* 0x0000000500057211 */ /* 0x000fca00078e18ff */
[----:B--2---:R0:W-:Y:S01]  /*0150*/  STS.64 [R5], R2 ;  /* 0x0000000205007388 */ /* 0x0041e20000000a00 */
[----:B------:R-:W-:Y:S05]  /*0160*/  @P0 BRA `(.L_x_1) ;  /* 0x0000000000340947 */ /* 0x000fea0003800000 */
[----:B------:R-:W-:Y:S01]  /*0170*/  ISETP.NE.AND P0, PT, R0, RZ, PT ;  /* 0x000000ff0000720c */ /* 0x000fe20003f05270 */
[----:B------:R-:W-:Y:S01]  /*0180*/  BSSY.RECONVERGENT B1, `(.L_x_2) ;  /* 0x000000a000017945 */ /* 0x000fe20003800200 */
[----:B------:R-:W-:-:S04]  /*0190*/  IADD3 R4, PT, PT, R4, 0x40, RZ ;  /* 0x0000004004047810 */ /* 0x000fc80007ffe0ff */
[----:B0-----:R-:W-:-:S04]  /*01a0*/  LEA R3, R7, R4, 0x18 ;  /* 0x0000000407037211 */ /* 0x001fc800078ec0ff */
[----:B------:R-:W-:Y:S02]  /*01b0*/  LEA R7, R0, R3, 0x3 ;  /* 0x0000000300077211 */ /* 0x000fe400078e18ff */
[----:B------:R-:W-:Y:S01]  /*01c0*/  CS2R R2, SRZ ;  /* 0x0000000000027805 */ /* 0x000fe2000001ff00 */
[----:B------:R-:W-:Y:S06]  /*01d0*/  @!P0 BRA `(.L_x_3) ;  /* 0x0000000000108947 */ /* 0x000fec0003800000 */
[----:B------:R-:W0:Y:S01]  /*01e0*/  LDC.64 R2, c[0x0][0x390] ;  /* 0x0000e400ff027b82 */ /* 0x000e220000000a00 */
[----:B------:R-:W-:-:S05]  /*01f0*/  IADD3 R5, PT, PT, R0, -0x1, RZ ;  /* 0xffffffff00057810 */ /* 0x000fca0007ffe0ff */
[----:B0-----:R-:W-:-:S06]  /*0200*/  IMAD.WIDE.U32 R2, R5, 0x8, R2 ;  /* 0x0000000805027825 */ /* 0x001fcc00078e0002 */
[----:B------:R-:W5:Y:S02]  /*0210*/  LDG.E.64 R2, desc[UR14][R2.64] ;  /* 0x0000000e02027981 */ /* 0x000f64000c1e1b00 */
.L_x_3:
[----:B------:R-:W-:Y:S05]  /*0220*/  BSYNC.RECONVERGENT B1 ;  /* 0x0000000000017941 */ /* 0x000fea0003800200 */
.L_x_2:
[----:B-----5:R1:W-:Y:S02]  /*0230*/  STS.64 [R7], R2 ;  /* 0x0000000207007388 */ /* 0x0203e40000000a00 */
.L_x_1:
[----:B------:R-:W-:Y:S05]  /*0240*/  BSYNC.RECONVERGENT B0 ;  /* 0x0000000000007941 */ /* 0x000fea0003800200 */
.L_x_0:
[----:B------:R-:W2:Y:S01]  /*0250*/  LDCU UR4, c[0x0][0x3b4] ;  /* 0x00007680ff0477ac */ /* 0x000ea20008000800 */
[----:B------:R-:W-:Y:S01]  /*0260*/  BAR.SYNC.DEFER_BLOCKING 0x0 ;  /* 0x0000000000007b1d */ /* 0x000fe20000010000 */
[----:B--2---:R-:W-:-:S13]  /*0270*/  ISETP.GE.AND P0, PT, R0, UR4, PT ;  /* 0x0000000400007c0c */ /* 0x004fda000bf06270 */
[----:B------:R-:W-:Y:S05]  /*0280*/  @P0 EXIT ;  /* 0x000000000000094d */ /* 0x000fea0003800000 */
.L_x_13:
[----:B------:R-:W-:Y:S01]  /*0290*/  S2UR UR18, SR_CTAID.Y ;  /* 0x00000000001279c3 */ /* 0x000fe20000002600 */
[----:B--2---:R-:W2:Y:S01]  /*02a0*/  LDCU UR5, c[0x0][0x3b8] ;  /* 0x00007700ff0577ac */ /* 0x004ea20008000800 */
[----:B------:R-:W-:Y:S01]  /*02b0*/  PRMT R30, RZ, 0x7610, R30 ;  /* 0x00007610ff1e7816 */ /* 0x000fe2000000001e */
[----:B------:R-:W3:Y:S05]  /*02c0*/  LDCU UR6, c[0x0][0x3b0] ;  /* 0x00007600ff0677ac */ /* 0x000eea0008000800 */
[----:B------:R-:W2:Y:S01]  /*02d0*/  S2UR UR4, SR_CTAID.X ;  /* 0x00000000000479c3 */ /* 0x000ea20000002500 */
[----:B------:R-:W-:Y:S01]  /*02e0*/  UMOV UR7, 0x400 ;  /* 0x0000040000077882 */ /* 0x000fe20000000000 */
[----:B------:R-:W4:Y:S06]  /*02f0*/  LDCU.64 UR16, c[0x0][0x3a0] ;  /* 0x00007400ff1077ac */ /* 0x000f2c0008000a00 */
[----:B------:R-:W5:Y:S01]  /*0300*/  S2UR UR8, SR_CgaCtaId ;  /* 0x00000000000879c3 */ /* 0x000f620000008800 */
[----:B--2---:R-:W-:-:S02]  /*0310*/  UIMAD UR4, UR18, UR5, UR4 ;  /* 0x00000005120472a4 */ /* 0x004fc4000f8e0204 */
[----:B------:R-:W-:Y:S02]  /*0320*/  UIADD3 UR5, UPT, UPT, UR7, 0x40, URZ ;  /* 0x0000004007057890 */ /* 0x000fe4000fffe0ff */
[----:B---3--:R-:W-:-:S04]  /*0330*/  UIMAD UR4, UR4, UR6, URZ ;  /* 0x00000006040472a4 */ /* 0x008fc8000f8e02ff */
[----:B------:R-:W-:Y:S02]  /*0340*/  USHF.L.U32 UR6, UR4, 0x6, URZ ;  /* 0x0000000604067899 */ /* 0x000fe400080006ff */
[----:B-----5:R-:W-:Y:S02]  /*0350*/  ULEA UR7, UR8, UR7, 0x18 ;  /* 0x0000000708077291 */ /* 0x020fe4000f8ec0ff */
[----:B------:R-:W-:Y:S02]  /*0360*/  ULEA UR5, UR8, UR5, 0x18 ;  /* 0x0000000508057291 */ /* 0x000fe4000f8ec0ff */
[----:B01----:R-:W-:Y:S01]  /*0370*/  MOV R3, UR6 ;  /* 0x0000000600037c02 */ /* 0x003fe20008000f00 */
[----:B------:R-:W-:Y:S01]  /*0380*/  USHF.L.U32 UR8, UR4, 0x5, URZ ;  /* 0x0000000504087899 */ /* 0x000fe200080006ff */
[----:B----4-:R-:W-:-:S11]  /*0390*/  UMOV UR6, 0x8 ;  /* 0x0000000800067882 */ /* 0x010fd60000000000 */
.L_x_12:
[----:B------:R-:W0:Y:S02]  /*03a0*/  LDC.64 R36, c[0x0][0x398] ;  /* 0x0000e600ff247b82 */ /* 0x000e240000000a00 */
[----:B0-----:R-:W-:-:S05]  /*03b0*/  IMAD.WIDE R36, R3, 0x2, R36 ;  /* 0x0000000203247825 */ /* 0x001fca00078e0224 */
[----:B------:R-:W2:Y:S04]  /*03c0*/  LDG.E.U16 R32, desc[UR14][R36.64+0x2] ;  /* 0x0000020e24207981 */ /* 0x000ea8000c1e1500 */
[----:B------:R-:W3:Y:S04]  /*03d0*/  LDG.E.U16 R28, desc[UR14][R36.64+0x6] ;  /* 0x0000060e241c7981 */ /* 0x000ee8000c1e1500 */
[----:B------:R-:W4:Y:S04]  /*03e0*/  LDG.E.U16 R29, desc[UR14][R36.64] ;  /* 0x0000000e241d7981 */ /* 0x000f28000c1e1500 */
[----:B------:R-:W4:Y:S01]  /*03f0*/  LDG.E.U16 R31, desc[UR14][R36.64+0x4] ;  /* 0x0000040e241f7981 */ /* 0x000f22000c1e1500 */
[----:B------:R-:W-:-:S03]  /*0400*/  UIMAD.WIDE UR10, UR8, 0x2, UR16 ;  /* 0x00000002080a78a5 */ /* 0x000fc6000f8e0210 */
[----:B------:R-:W4:Y:S04]  /*0410*/  LDG.E.U16 R14, desc[UR14][R36.64+0x8] ;  /* 0x0000080e240e7981 */ /* 0x000f28000c1e1500 */
        /* <DEDUP_REMOVED lines=10> */
[----:B------:R0:W4:Y:S01]  /*04c0*/  LDG.E.U16 R19, desc[UR14][R36.64+0x1e] ;  /* 0x00001e0e24137981 */ /* 0x000122000c1e1500 */
[----:B-----5:R-:W-:-:S02]  /*04d0*/  MOV R4, UR10 ;  /* 0x0000000a00047c02 */ /* 0x020fc40008000f00 */
[----:B------:R-:W-:Y:S02]  /*04e0*/  MOV R5, UR11 ;  /* 0x0000000b00057c02 */ /* 0x000fe40008000f00 */
[----:B------:R-:W-:Y:S02]  /*04f0*/  MOV R6, UR10 ;  /* 0x0000000a00067c02 */ /* 0x000fe40008000f00 */
[----:B------:R-:W-:Y:S01]  /*0500*/  MOV R7, UR11 ;  /* 0x0000000b00077c02 */ /* 0x000fe20008000f00 */
[----:B------:R-:W5:Y:S01]  /*0510*/  LDG.E.U16 R4, desc[UR14][R4.64+0x2] ;  /* 0x0000020e04047981 */ /* 0x000f62000c1e1500 */
[----:B------:R-:W-:Y:S02]  /*0520*/  MOV R34, UR10 ;  /* 0x0000000a00227c02 */ /* 0x000fe40008000f00 */
[----:B------:R-:W-:Y:S01]  /*0530*/  MOV R35, UR11 ;  /* 0x0000000b00237c02 */ /* 0x000fe20008000f00 */
[----:B------:R-:W5:Y:S04]  /*0540*/  LDG.E.U16 R5, desc[UR14][R6.64+0x4] ;  /* 0x0000040e06057981 */ /* 0x000f68000c1e1500 */
[----:B------:R-:W5:Y:S04]  /*0550*/  LDG.E.U16 R6, desc[UR14][R6.64+0x6] ;  /* 0x0000060e06067981 */ /* 0x000f68000c1e1500 */
[----:B------:R-:W5:Y:S01]  /*0560*/  LDG.E.U16 R7, desc[UR14][R34.64+0x8] ;  /* 0x0000080e22077981 */ /* 0x000f62000c1e1500 */
[----:B0-----:R-:W-:-:S06]  /*0570*/  MOV R36, UR6 ;  /* 0x0000000600247c02 */ /* 0x001fcc0008000f00 */
[----:B------:R-:W0:Y:S01]  /*0580*/  LDS R36, [R36+UR7] ;  /* 0x0000000724247984 */ /* 0x000e220008000800 */
[----:B------:R-:W-:Y:S02]  /*0590*/  MOV R10, UR10 ;  /* 0x0000000a000a7c02 */ /* 0x000fe40008000f00 */
[----:B------:R-:W-:Y:S02]  /*05a0*/  MOV R11, UR11 ;  /* 0x0000000b000b7c02 */ /* 0x000fe40008000f00 */
[----:B------:R-:W-:-:S03]  /*05b0*/  MOV R33, UR6 ;  /* 0x0000000600217c02 */ /* 0x000fc60008000f00 */
[----:B------:R1:W5:Y:S04]  /*05c0*/  LDG.E.U16 R10, desc[UR14][R10.64+0xe] ;  /* 0x00000e0e0a0a7981 */ /* 0x000368000c1e1500 */
[----:B-1----:R-:W1:Y:S01]  /*05d0*/  LDS R11, [R33+UR7+-0x8] ;  /* 0xfffff807210b7984 */ /* 0x002e620008000800 */
[----:B------:R-:W-:Y:S02]  /*05e0*/  MOV R8, UR10 ;  /* 0x0000000a00087c02 */ /* 0x000fe40008000f00 */
[----:B------:R-:W-:Y:S02]  /*05f0*/  MOV R9, UR11 ;  /* 0x0000000b00097c02 */ /* 0x000fe40008000f00 */
[----:B------:R-:W-:Y:S02]  /*0600*/  MOV R12, UR10 ;  /* 0x0000000a000c7c02 */ /* 0x000fe40008000f00 */
[----:B------:R-:W-:Y:S01]  /*0610*/  MOV R13, UR11 ;  /* 0x0000000b000d7c02 */ /* 0x000fe20008000f00 */
[----:B------:R-:W5:Y:S01]  /*0620*/  LDG.E.U16 R8, desc[UR14][R8.64+0xa] ;  /* 0x00000a0e08087981 */ /* 0x000f62000c1e1500 */
[----:B------:R-:W-:-:S03]  /*0630*/  HFMA2 R27, -RZ, RZ, 1.75, 0 ;  /* 0x3f000000ff1b7431 */ /* 0x000fc600000001ff */
[----:B------:R3:W5:Y:S01]  /*0640*/  LDG.E.U16 R9, desc[UR14][R12.64+0xc] ;  /* 0x00000c0e0c097981 */ /* 0x000762000c1e1500 */
[----:B0-----:R-:W-:-:S13]  /*0650*/  R2UR UR13, R36 ;  /* 0x00000000240d72ca */ /* 0x001fda00000e0000 */
[----:B------:R-:W-:-:S04]  /*0660*/  I2FP.F32.S32 R18, UR13 ;  /* 0x0000000d00127c45 */ /* 0x000fc80008201400 */
[----:B------:R-:W-:Y:S02]  /*0670*/  R2UR UR12, R18 ;  /* 0x00000000120c72ca */ /* 0x000fe400000e0000 */
[----:B-1----:R-:W-:Y:S01]  /*0680*/  I2FP.F32.S32 R2, R11 ;  /* 0x0000000b00027245 */ /* 0x002fe20000201400 */
[----:B------:R-:W0:Y:S03]  /*0690*/  LDC R18, c[0x0][0x3ac] ;  /* 0x0000eb00ff127b82 */ /* 0x000e260000000800 */
[----:B------:R-:W-:Y:S02]  /*06a0*/  R2UR UR9, R2 ;  /* 0x00000000020972ca */ /* 0x000fe400000e0000 */
[----:B------:R-:W0:Y:S02]  /*06b0*/  LDS R2, [UR5] ;  /* 0x00000005ff027984 */ /* 0x000e240008000800 */
[----:B0-----:R-:W-:-:S02]  /*06c0*/  IMAD R2, R18, UR18, R2 ;  /* 0x0000001212027c24 */ /* 0x001fc4000f8e0202 */
[----:B--2---:R-:W-:Y:S02]  /*06d0*/  HADD2.F32 R32, -RZ, R32.H0_H0 ;  /* 0x20000020ff207230 */ /* 0x004fe40000004100 */
[----:B---3--:R-:W-:-:S03]  /*06e0*/  HADD2.F32 R12, -RZ, R28.H0_H0 ;  /* 0x2000001cff0c7230 */ /* 0x008fc60000004100 */
[----:B------:R-:W-:Y:S01]  /*06f0*/  FADD R32, R32, 1 ;  /* 0x3f80000020207421 */ /* 0x000fe20000000000 */
[----:B----4-:R-:W-:Y:S02]  /*0700*/  HADD2.F32 R29, -RZ, R29.H0_H0 ;  /* 0x2000001dff1d7230 */ /* 0x010fe40000004100 */
[----:B------:R-:W-:Y:S01]  /*0710*/  FADD R12, R12, 1 ;  /* 0x3f8000000c0c7421 */ /* 0x000fe20000000000 */
[----:B------:R-:W-:Y:S01]  /*0720*/  FMUL R32, R32, UR12 ;  /* 0x0000000c20207c20 */ /* 0x000fe20008400000 */
[----:B------:R-:W-:Y:S02]  /*0730*/  HADD2.F32 R13, -RZ, R31.H0_H0 ;  /* 0x2000001fff0d7230 */ /* 0x000fe40000004100 */
[----:B------:R-:W-:Y:S01]  /*0740*/  FADD R29, R29, 1 ;  /* 0x3f8000001d1d7421 */ /* 0x000fe20000000000 */
[----:B------:R-:W-:Y:S01]  /*0750*/  FMUL R12, R12, UR12 ;  /* 0x0000000c0c0c7c20 */ /* 0x000fe20008400000 */
[-C--:B------:R-:W-:Y:S01]  /*0760*/  FFMA R32, R32, R27.reuse, -0.5 ;  /* 0xbf00000020207423 */ /* 0x080fe2000000001b */
[----:B------:R-:W-:Y:S01]  /*0770*/  FADD R13, R13, 1 ;  /* 0x3f8000000d0d7421 */ /* 0x000fe20000000000 */
[----:B------:R-:W-:Y:S01]  /*0780*/  FMUL R29, R29, UR9 ;  /* 0x000000091d1d7c20 */ /* 0x000fe20008400000 */
[----:B------:R-:W-:-:S02]  /*0790*/  FFMA R12, R12, R27, -0.5 ;  /* 0xbf0000000c0c7423 */ /* 0x000fc4000000001b */
[----:B------:R-:W-:Y:S01]  /*07a0*/  FMUL R13, R13, UR9 ;  /* 0x000000090d0d7c20 */ /* 0x000fe20008400000 */
[-C--:B------:R-:W-:Y:S01]  /*07b0*/  FFMA R29, R29, R27.reuse, -0.5 ;  /* 0xbf0000001d1d7423 */ /* 0x080fe2000000001b */
[----:B------:R-:W-:Y:S02]  /*07c0*/  FSETP.GT.AND P0, PT, R32, -1, PT ;  /* 0xbf8000002000780b */ /* 0x000fe40003f04000 */
[----:B------:R-:W-:Y:S01]  /*07d0*/  FFMA R13, R13, R27, -0.5 ;  /* 0xbf0000000d0d7423 */ /* 0x000fe2000000001b */
[----:B------:R-:W-:Y:S02]  /*07e0*/  FSETP.GT.AND P1, PT, R12, -1, PT ;  /* 0xbf8000000c00780b */ /* 0x000fe40003f24000 */
[----:B------:R-:W-:Y:S02]  /*07f0*/  FSETP.LEU.OR P0, PT, R29, -1, !P0 ;  /* 0xbf8000001d00780b */ /* 0x000fe4000470b400 */
[----:B------:R-:W-:Y:S02]  /*0800*/  FSETP.LEU.OR P1, PT, R13, -1, !P1 ;  /* 0xbf8000000d00780b */ /* 0x000fe40004f2b400 */
[----:B------:R-:W-:-:S02]  /*0810*/  FSETP.GEU.OR P0, PT, R29, UR9, P0 ;  /* 0x000000091d007c0b */ /* 0x000fc4000870e400 */
[----:B------:R-:W-:Y:S01]  /*0820*/  FSETP.GEU.OR P2, PT, R13, UR9, P1 ;  /* 0x000000090d007c0b */ /* 0x000fe20008f4e400 */
[----:B------:R-:W-:Y:S01]  /*0830*/  HADD2.F32 R14, -RZ, R14.H0_H0 ;  /* 0x2000000eff0e7230 */ /* 0x000fe20000004100 */
[----:B------:R-:W-:Y:S01]  /*0840*/  FSETP.GEU.OR P1, PT, R32, UR12, P0 ;  /* 0x0000000c20007c0b */ /* 0x000fe2000872e400 */
[----:B------:R-:W-:Y:S02]  /*0850*/  HADD2.F32 R15, -RZ, R15.H0_H0 ;  /* 0x2000000fff0f7230 */ /* 0x000fe40000004100 */
[----:B------:R-:W-:Y:S02]  /*0860*/  HADD2.F32 R16, -RZ, R16.H0_H0 ;  /* 0x20000010ff107230 */ /* 0x000fe40000004100 */
[----:B------:R-:W-:Y:S02]  /*0870*/  HADD2.F32 R17, -RZ, R17.H0_H0 ;  /* 0x20000011ff117230 */ /* 0x000fe40000004100 */
[----:B------:R-:W-:Y:S02]  /*0880*/  HADD2.F32 R20, -RZ, R20.H0_H0 ;  /* 0x20000014ff147230 */ /* 0x000fe40000004100 */
[----:B------:R-:W-:-:S02]  /*0890*/  HADD2.F32 R21, -RZ, R21.H0_H0 ;  /* 0x20000015ff157230 */ /* 0x000fc40000004100 */
[----:B------:R-:W-:Y:S02]  /*08a0*/  HADD2.F32 R22, -RZ, R22.H0_H0 ;  /* 0x20000016ff167230 */ /* 0x000fe40000004100 */
[----:B------:R-:W-:Y:S02]  /*08b0*/  HADD2.F32 R23, -RZ, R23.H0_H0 ;  /* 0x20000017ff177230 */ /* 0x000fe40000004100 */
[----:B------:R-:W-:Y:S02]  /*08c0*/  HADD2.F32 R24, -RZ, R24.H0_H0 ;  /* 0x20000018ff187230 */ /* 0x000fe40000004100 */
[----:B------:R-:W-:Y:S02]  /*08d0*/  HADD2.F32 R25, -RZ, R25.H0_H0 ;  /* 0x20000019ff197230 */ /* 0x000fe40000004100 */
[----:B------:R-:W-:Y:S02]  /*08e0*/  HADD2.F32 R26, -RZ, R26.H0_H0 ;  /* 0x2000001aff1a7230 */ /* 0x000fe40000004100 */
[----:B------:R-:W-:-:S02]  /*08f0*/  HADD2.F32 R19, -RZ, R19.H0_H0 ;  /* 0x20000013ff137230 */ /* 0x000fc40000004100 */
[----:B------:R-:W-:Y:S01]  /*0900*/  FADD R14, R14, 1 ;  /* 0x3f8000000e0e7421 */ /* 0x000fe20000000000 */
        /* <DEDUP_REMOVED lines=11> */
[----:B------:R-:W-:Y:S01]  /*09c0*/  FMUL R14, R14, UR9 ;  /* 0x000000090e0e7c20 */ /* 0x000fe20008400000 */
        /* <DEDUP_REMOVED lines=11> */
[----:B------:R-:W-:Y:S01]  /*0a80*/  FSETP.GEU.OR P0, PT, R12, UR12, P2 ;  /* 0x0000000c0c007c0b */ /* 0x000fe2000970e400 */
[-C--:B------:R-:W-:Y:S01]  /*0a90*/  FFMA R14, R14, R27.reuse, -0.5 ;  /* 0xbf0000000e0e7423 */ /* 0x080fe2000000001b */
        /* <DEDUP_REMOVED lines=10> */
[----:B------:R-:W-:Y:S01]  /*0b40*/  FFMA R27, R19, R27, -0.5 ;  /* 0xbf000000131b7423 */ /* 0x000fe2000000001b */
[----:B------:R-:W-:Y:S06]  /*0b50*/  @P1 BRA `(.L_x_4) ;  /* 0x0000000400101947 */ /* 0x000fec0003800000 */
[----:B------:R-:W0:Y:S08]  /*0b60*/  F2I.FLOOR.NTZ R36, R32 ;  /* 0x0000002000247305 */ /* 0x000e300000207100 */
[----:B------:R-:W1:Y:S01]  /*0b70*/  F2I.FLOOR.NTZ R31, R29 ;  /* 0x0000001d001f7305 */ /* 0x000e620000207100 */
[----:B0-----:R-:W-:Y:S02]  /*0b80*/  ISETP.GE.AND P2, PT, R36, UR13, PT ;  /* 0x0000000d24007c0c */ /* 0x001fe4000bf46270 */
[----:B-1----:R-:W-:-:S02]  /*0b90*/  LOP3.LUT R18, R31, R36, RZ, 0xfc, !PT ;  /* 0x000000241f127212 */ /* 0x002fc400078efcff */
[----:B------:R-:W-:-:S04]  /*0ba0*/  ISETP.GE.OR P1, PT, R31, R11, P2 ;  /* 0x0000000b1f00720c */ /* 0x000fc80001726670 */
[----:B------:R-:W-:-:S13]  /*0bb0*/  ISETP.LT.OR P1, PT, R18, RZ, P1 ;  /* 0x000000ff1200720c */ /* 0x000fda0000f21670 */
[----:B------:R-:W0:Y:S01]  /*0bc0*/  @!P1 LDC R28, c[0x0][0x3b4] ;  /* 0x0000ed00ff1c9b82 */ /* 0x000e220000000800 */
[----:B------:R-:W-:-:S05]  /*0bd0*/  @!P1 IMAD R33, R31, UR13, R2 ;  /* 0x0000000d1f219c24 */ /* 0x000fca000f8e0202 */
[----:B------:R-:W-:Y:S02]  /*0be0*/  @!P1 IADD3 R33, PT, PT, R36, R33, RZ ;  /* 0x0000002124219210 */ /* 0x000fe40007ffe0ff */
[----:B------:R-:W1:Y:S03]  /*0bf0*/  @!P1 LDC.64 R18, c[0x0][0x380] ;  /* 0x0000e000ff129b82 */ /* 0x000e660000000a00 */
[----:B0-----:R-:W-:-:S04]  /*0c00*/  @!P1 IMAD R33, R33, R28, R0 ;  /* 0x0000001c21219224 */ /* 0x001fc800078e0200 */
[----:B-1----:R-:W-:-:S06]  /*0c10*/  @!P1 IMAD.WIDE R18, R33, 0x2, R18 ;  /* 0x0000000221129825 */ /* 0x002fcc00078e0212 */
[----:B------:R0:W2:Y:S01]  /*0c20*/  @!P1 LDG.E.U16 R19, desc[UR14][R18.64] ;  /* 0x0000000e12139981 */ /* 0x0000a2000c1e1500 */
[----:B------:R-:W-:Y:S02]  /*0c30*/  I2FP.F32.S32 R35, R31 ;  /* 0x0000001f00237245 */ /* 0x000fe40000201400 */
[----:B------:R-:W-:-:S03]  /*0c40*/  I2FP.F32.S32 R33, R36 ;  /* 0x0000002400217245 */ /* 0x000fc60000201400 */
[C---:B------:R-:W-:Y:S02]  /*0c50*/  FADD R28, -R29.reuse, R35 ;  /* 0x000000231d1c7221 */ /* 0x040fe40000000100 */
[C-C-:B------:R-:W-:Y:S01]  /*0c60*/  FADD R34, -R32.reuse, R33.reuse ;  /* 0x0000002120227221 */ /* 0x140fe20000000100 */
[----:B------:R-:W-:Y:S01]  /*0c70*/  FADD R32, R32, -R33 ;  /* 0x8000002120207221 */ /* 0x000fe20000000000 */
[----:B------:R-:W-:Y:S01]  /*0c80*/  FADD R28, R28, 1 ;  /* 0x3f8000001c1c7421 */ /* 0x000fe20000000000 */
[----:B0-----:R-:W-:Y:S01]  /*0c90*/  FADD R18, R29, -R35 ;  /* 0x800000231d127221 */ /* 0x001fe20000000000 */
[----:B------:R-:W-:Y:S01]  /*0ca0*/  FADD R34, R34, 1 ;  /* 0x3f80000022227421 */ /* 0x000fe20000000000 */
[----:B------:R-:W-:Y:S02]  /*0cb0*/  PRMT R29, RZ, 0x7610, R29 ;  /* 0x00007610ff1d7816 */ /* 0x000fe4000000001d */
[----:B------:R-:W-:Y:S02]  /*0cc0*/  F2FP.F16.F32.PACK_AB R28, RZ, R28 ;  /* 0x0000001cff1c723e */ /* 0x000fe400000000ff */
[----:B------:R-:W-:-:S02]  /*0cd0*/  F2FP.F16.F32.PACK_AB R34, RZ, R34 ;  /* 0x00000022ff22723e */ /* 0x000fc400000000ff */
[----:B------:R-:W-:Y:S02]  /*0ce0*/  F2FP.F16.F32.PACK_AB R33, RZ, R18 ;  /* 0x00000012ff21723e */ /* 0x000fe400000000ff */
[----:B------:R-:W-:Y:S01]  /*0cf0*/  F2FP.F16.F32.PACK_AB R32, RZ, R32 ;  /* 0x00000020ff20723e */ /* 0x000fe200000000ff */
[----:B------:R-:W-:-:S04]  /*0d00*/  @!P1 HMUL2 R35, R28.H0_H0, R34.H0_H0 ;  /* 0x200000221c239232 */ /* 0x000fc80000000800 */
[----:B--2---:R-:W-:Y:S01]  /*0d10*/  @!P1 HFMA2 R29, R19.H0_H0, R35.H0_H0, RZ.H0_H0 ;  /* 0x20000023131d9231 */ /* 0x004fe200000408ff */
[----:B------:R-:W-:Y:S02]  /*0d20*/  ISETP.GE.AND P1, PT, R31, R11, PT ;  /* 0x0000000b1f00720c */ /* 0x000fe40003f26270 */
[----:B------:R-:W-:-:S04]  /*0d30*/  IADD3 R35, PT, PT, R36, 0x1, RZ ;  /* 0x0000000124237810 */ /* 0x000fc80007ffe0ff */
[C---:B------:R-:W-:Y:S02]  /*0d40*/  ISETP.GE.OR P1, PT, R35.reuse, UR13, P1 ;  /* 0x0000000d23007c0c */ /* 0x040fe40008f26670 */
[----:B------:R-:W-:Y:S02]  /*0d50*/  ISETP.GE.AND P3, PT, R35, UR13, PT ;  /* 0x0000000d23007c0c */ /* 0x000fe4000bf66270 */
[----:B------:R-:W-:-:S13]  /*0d60*/  ISETP.LT.OR P1, PT, R31, RZ, P1 ;  /* 0x000000ff1f00720c */ /* 0x000fda0000f21670 */
[----:B------:R-:W0:Y:S01]  /*0d70*/  @!P1 LDC R37, c[0x0][0x3b4] ;  /* 0x0000ed00ff259b82 */ /* 0x000e220000000800 */
[C---:B------:R-:W-:Y:S01]  /*0d80*/  @!P1 IMAD R19, R31.reuse, UR13, R2 ;  /* 0x0000000d1f139c24 */ /* 0x040fe2000f8e0202 */
[----:B------:R-:W-:-:S04]  /*0d90*/  IADD3 R31, PT, PT, R31, 0x1, RZ ;  /* 0x000000011f1f7810 */ /* 0x000fc80007ffe0ff */
[----:B------:R-:W-:Y:S02]  /*0da0*/  @!P1 IADD3 R19, PT, PT, R35, R19, RZ ;  /* 0x0000001323139210 */ /* 0x000fe40007ffe0ff */
[CC--:B------:R-:W-:Y:S02]  /*0db0*/  ISETP.GE.OR P2, PT, R31.reuse, R11.reuse, P2 ;  /* 0x0000000b1f00720c */ /* 0x0c0fe40001746670 */
[----:B------:R-:W-:Y:S02]  /*0dc0*/  ISETP.GE.OR P3, PT, R31, R11, P3 ;  /* 0x0000000b1f00720c */ /* 0x000fe40001f66670 */
[----:B------:R-:W-:Y:S01]  /*0dd0*/  ISETP.LT.OR P2, PT, R36, RZ, P2 ;  /* 0x000000ff2400720c */ /* 0x000fe20001741670 */
[----:B0-----:R-:W-:Y:S02]  /*0de0*/  @!P1 IMAD R37, R19, R37, R0 ;  /* 0x0000002513259224 */ /* 0x001fe400078e0200 */
[----:B------:R-:W0:Y:S02]  /*0df0*/  @!P1 LDC.64 R18, c[0x0][0x380] ;  /* 0x0000e000ff129b82 */ /* 0x000e240000000a00 */
[----:B0-----:R-:W-:-:S08]  /*0e00*/  @!P1 IMAD.WIDE R18, R37, 0x2, R18 ;  /* 0x0000000225129825 */ /* 0x001fd000078e0212 */
[C-C-:B------:R-:W-:Y:S02]  /*0e10*/  @!P2 IMAD R37, R31.reuse, UR13, R2.reuse ;  /* 0x0000000d1f25ac24 */ /* 0x140fe4000f8e0202 */
[----:B------:R-:W-:-:S03]  /*0e20*/  @!P3 IMAD R31, R31, UR13, R2 ;  /* 0x0000000d1f1fbc24 */ /* 0x000fc6000f8e0202 */
[----:B------:R-:W-:Y:S02]  /*0e30*/  @!P2 IADD3 R37, PT, PT, R36, R37, RZ ;  /* 0x000000252425a210 */ /* 0x000fe40007ffe0ff */
[----:B------:R-:W0:Y:S01]  /*0e40*/  @!P2 LDC R36, c[0x0][0x3b4] ;  /* 0x0000ed00ff24ab82 */ /* 0x000e220000000800 */
[----:B------:R-:W-:Y:S02]  /*0e50*/  @!P3 IADD3 R35, PT, PT, R35, R31, RZ ;  /* 0x0000001f2323b210 */ /* 0x000fe40007ffe0ff */
[----:B------:R1:W2:Y:S05]  /*0e60*/  @!P1 LDG.E.U16 R31, desc[UR14][R18.64] ;  /* 0x0000000e121f9981 */ /* 0x0002aa000c1e1500 */
[----:B-1----:R-:W1:Y:S01]  /*0e70*/  @!P2 LDC.64 R18, c[0x0][0x380] ;  /* 0x0000e000ff12ab82 */ /* 0x002e620000000a00 */
[----:B0-----:R-:W-:-:S07]  /*0e80*/  @!P2 IMAD R37, R37, R36, R0 ;  /* 0x000000242525a224 */ /* 0x001fce00078e0200 */
[----:B------:R-:W0:Y:S01]  /*0e90*/  @!P3 LDC R36, c[0x0][0x3b4] ;  /* 0x0000ed00ff24bb82 */ /* 0x000e220000000800 */
[----:B-1----:R-:W-:-:S04]  /*0ea0*/  @!P2 IMAD.WIDE R18, R37, 0x2, R18 ;  /* 0x000000022512a825 */ /* 0x002fc800078e0212 */
[----:B0-----:R-:W-:-:S03]  /*0eb0*/  @!P3 IMAD R35, R35, R36, R0 ;  /* 0x000000242323b224 */ /* 0x001fc600078e0200 */
[----:B------:R-:W0:Y:S02]  /*0ec0*/  @!P3 LDC.64 R36, c[0x0][0x380] ;  /* 0x0000e000ff24bb82 */ /* 0x000e240000000a00 */
[----:B0-----:R-:W-:Y:S02]  /*0ed0*/  @!P3 IMAD.WIDE R36, R35, 0x2, R36 ;  /* 0x000000022324b825 */ /* 0x001fe400078e0224 */
[----:B------:R0:W3:Y:S04]  /*0ee0*/  @!P2 LDG.E.U16 R35, desc[UR14][R18.64] ;  /* 0x0000000e1223a981 */ /* 0x0000e8000c1e1500 */
[----:B------:R-:W4:Y:S01]  /*0ef0*/  @!P3 LDG.E.U16 R36, desc[UR14][R36.64] ;  /* 0x0000000e2424b981 */ /* 0x000f22000c1e1500 */
[----:B0-----:R-:W-:Y:S02]  /*0f00*/  MOV R18, UR10 ;  /* 0x0000000a00127c02 */ /* 0x001fe40008000f00 */
[----:B------:R-:W-:-:S05]  /*0f10*/  MOV R19, UR11 ;  /* 0x0000000b00137c02 */ /* 0x000fca0008000f00 */
[----:B------:R-:W4:Y:S01]  /*0f20*/  LDG.E.U16 R18, desc[UR14][R18.64] ;  /* 0x0000000e12127981 */ /* 0x000f22000c1e1500 */
[----:B------:R-:W-:Y:S02]  /*0f30*/  @!P1 HMUL2 R28, R28.H0_H0, R32.H0_H0 ;  /* 0x200000201c1c9232 */ /* 0x000fe40000000800 */
[C---:B------:R-:W-:Y:S02]  /*0f40*/  @!P2 HMUL2 R34, R33.reuse.H0_H0, R34.H0_H0 ;  /* 0x200000222122a232 */ /* 0x040fe40000000800 */
[----:B------:R-:W-:Y:S02]  /*0f50*/  @!P3 HMUL2 R32, R33.H0_H0, R32.H0_H0 ;  /* 0x200000202120b232 */ /* 0x000fe40000000800 */
[----:B--2---:R-:W-:-:S04]  /*0f60*/  @!P1 HFMA2 R29, R31.H0_H0, R28.H0_H0, R29.H0_H0 ;  /* 0x2000001c1f1d9231 */ /* 0x004fc8000004081d */
[----:B---3--:R-:W-:-:S04]  /*0f70*/  @!P2 HFMA2 R29, R35.H0_H0, R34.H0_H0, R29.H0_H0 ;  /* 0x20000022231da231 */ /* 0x008fc8000004081d */
[----:B----4-:R-:W-:-:S04]  /*0f80*/  @!P3 HFMA2 R29, R36.H0_H0, R32.H0_H0, R29.H0_H0 ;  /* 0x20000020241db231 */ /* 0x010fc8000004081d */
[----:B------:R-:W-:-:S07]  /*0f90*/  HFMA2 R30, R18.H0_H0, R29.H0_H0, R30.H0_H0 ;  /* 0x2000001d121e7231 */ /* 0x000fce000004081e */
.L_x_4:
[----:B------:R-:W-:Y:S05]  /*0fa0*/  @P0 BRA `(.L_x_5) ;  /* 0x0000000400040947 */ /* 0x000fea0003800000 */
[----:B------:R-:W0:Y:S08]  /*0fb0*/  F2I.FLOOR.NTZ R18, R12 ;  /* 0x0000000c00127305 */ /* 0x000e300000207100 */
[----:B------:R-:W1:Y:S01]  /*0fc0*/  F2I.FLOOR.NTZ R19, R13 ;  /* 0x0000000d00137305 */ /* 0x000e620000207100 */
[----:B0-----:R-:W-:Y:S02]  /*0fd0*/  ISETP.GE.AND P2, PT, R18, UR13, PT ;  /* 0x0000000d12007c0c */ /* 0x001fe4000bf46270 */
[----:B------:R-:W-:-:S02]  /*0fe0*/  I2FP.F32.S32 R31, R18 ;  /* 0x00000012001f7245 */ /* 0x000fc40000201400 */
[C---:B-1----:R-:W-:Y:S02]  /*0ff0*/  LOP3.LUT R28, R19.reuse, R18, RZ, 0xfc, !PT ;  /* 0x00000012131c7212 */ /* 0x042fe400078efcff */
[C---:B------:R-:W-:Y:S02]  /*1000*/  ISETP.GE.OR P0, PT, R19.reuse, R11, P2 ;  /* 0x0000000b1300720c */ /* 0x040fe40001706670 */
[----:B------:R-:W-:Y:S02]  /*1010*/  I2FP.F32.S32 R32, R19 ;  /* 0x0000001300207245 */ /* 0x000fe40000201400 */
[----:B------:R-:W-:Y:S02]  /*1020*/  ISETP.LT.OR P0, PT, R28, RZ, P0 ;  /* 0x000000ff1c00720c */ /* 0x000fe40000701670 */
[----:B------:R-:W-:Y:S01]  /*1030*/  ISETP.GE.AND P1, PT, R19, R11, PT ;  /* 0x0000000b1300720c */ /* 0x000fe20003f26270 */
[C-C-:B------:R-:W-:Y:S01]  /*1040*/  FADD R28, R13.reuse, -R32.reuse ;  /* 0x800000200d1c7221 */ /* 0x140fe20000000000 */
[----:B------:R-:W-:Y:S01]  /*1050*/  FADD R33, -R13, R32 ;  /* 0x000000200d217221 */ /* 0x000fe20000000100 */
[----:B------:R-:W-:-:S08]  /*1060*/  FADD R32, -R12, R31 ;  /* 0x0000001f0c207221 */ /* 0x000fd00000000100 */
[----:B------:R-:W0:Y:S01]  /*1070*/  @!P0 LDC R34, c[0x0][0x3b4] ;  /* 0x0000ed00ff228b82 */ /* 0x000e220000000800 */
[----:B------:R-:W-:-:S05]  /*1080*/  @!P0 IMAD R29, R19, UR13, R2 ;  /* 0x0000000d131d8c24 */ /* 0x000fca000f8e0202 */
[----:B------:R-:W-:Y:S01]  /*1090*/  @!P0 IADD3 R13, PT, PT, R18, R29, RZ ;  /* 0x0000001d120d8210 */ /* 0x000fe20007ffe0ff */
[----:B------:R-:W-:-:S04]  /*10a0*/  FADD R29, R12, -R31 ;  /* 0x8000001f0c1d7221 */ /* 0x000fc80000000000 */
[----:B0-----:R-:W-:Y:S01]  /*10b0*/  @!P0 IMAD R31, R13, R34, R0 ;  /* 0x000000220d1f8224 */ /* 0x001fe200078e0200 */
[----:B------:R-:W-:Y:S01]  /*10c0*/  IADD3 R34, PT, PT, R18, 0x1, RZ ;  /* 0x0000000112227810 */ /* 0x000fe20007ffe0ff */
[----:B------:R-:W0:Y:S03]  /*10d0*/  @!P0 LDC.64 R12, c[0x0][0x380] ;  /* 0x0000e000ff0c8b82 */ /* 0x000e260000000a00 */
[----:B------:R-:W-:-:S04]  /*10e0*/  ISETP.GE.OR P1, PT, R34, UR13, P1 ;  /* 0x0000000d22007c0c */ /* 0x000fc80008f26670 */
[----:B------:R-:W-:-:S13]  /*10f0*/  ISETP.LT.OR P1, PT, R19, RZ, P1 ;  /* 0x000000ff1300720c */ /* 0x000fda0000f21670 */
[C---:B------:R-:W-:Y:S01]  /*1100*/  @!P1 IMAD R37, R19.reuse, UR13, R2 ;  /* 0x0000000d13259c24 */ /* 0x040fe2000f8e0202 */
[----:B------:R-:W-:Y:S01]  /*1110*/  IADD3 R19, PT, PT, R19, 0x1, RZ ;  /* 0x0000000113137810 */ /* 0x000fe20007ffe0ff */
[----:B------:R-:W1:Y:S01]  /*1120*/  @!P1 LDC R35, c[0x0][0x3b4] ;  /* 0x0000ed00ff239b82 */ /* 0x000e620000000800 */
[----:B0-----:R-:W-:Y:S02]  /*1130*/  @!P0 IMAD.WIDE R12, R31, 0x2, R12 ;  /* 0x000000021f0c8825 */ /* 0x001fe400078e020c */
[----:B------:R-:W-:-:S04]  /*1140*/  ISETP.GE.OR P2, PT, R19, R11, P2 ;  /* 0x0000000b1300720c */ /* 0x000fc80001746670 */
[----:B------:R-:W-:Y:S01]  /*1150*/  ISETP.LT.OR P2, PT, R18, RZ, P2 ;  /* 0x000000ff1200720c */ /* 0x000fe20001741670 */
[----:B------:R0:W2:Y:S01]  /*1160*/  @!P0 LDG.E.U16 R31, desc[UR14][R12.64] ;  /* 0x0000000e0c1f8981 */ /* 0x0000a2000c1e1500 */
[C---:B------:R-:W-:Y:S01]  /*1170*/  @!P1 IADD3 R36, PT, PT, R34.reuse, R37, RZ ;  /* 0x0000002522249210 */ /* 0x040fe20007ffe0ff */
[----:B------:R-:W-:Y:S01]  /*1180*/  FADD R33, R33, 1 ;  /* 0x3f80000021217421 */ /* 0x000fe20000000000 */
[----:B------:R-:W-:-:S04]  /*1190*/  ISETP.GE.AND P3, PT, R34, UR13, PT ;  /* 0x0000000d22007c0c */ /* 0x000fc8000bf66270 */
[----:B------:R-:W-:Y:S01]  /*11a0*/  ISETP.GE.OR P3, PT, R19, R11, P3 ;  /* 0x0000000b1300720c */ /* 0x000fe20001f66670 */
[----:B------:R-:W-:Y:S01]  /*11b0*/  FADD R32, R32, 1 ;  /* 0x3f80000020207421 */ /* 0x000fe20000000000 */
[----:B------:R-:W-:Y:S01]  /*11c0*/  F2FP.F16.F32.PACK_AB R33, RZ, R33 ;  /* 0x00000021ff21723e */ /* 0x000fe200000000ff */
[----:B0-----:R-:W0:Y:S01]  /*11d0*/  @!P1 LDC.64 R12, c[0x0][0x380] ;  /* 0x0000e000ff0c9b82 */ /* 0x001e220000000a00 */
[----:B-1----:R-:W-:-:S07]  /*11e0*/  @!P1 IMAD R35, R36, R35, R0 ;  /* 0x0000002324239224 */ /* 0x002fce00078e0200 */
[----:B------:R-:W1:Y:S08]  /*11f0*/  @!P2 LDC R37, c[0x0][0x3b4] ;  /* 0x0000ed00ff25ab82 */ /* 0x000e700000000800 */
[----:B------:R-:W3:Y:S01]  /*1200*/  @!P3 LDC R36, c[0x0][0x3b4] ;  /* 0x0000ed00ff24bb82 */ /* 0x000ee20000000800 */
[----:B0-----:R-:W-:-:S04]  /*1210*/  @!P1 IMAD.WIDE R12, R35, 0x2, R12 ;  /* 0x00000002230c9825 */ /* 0x001fc800078e020c */
[----:B------:R-:W-:-:S05]  /*1220*/  @!P2 IMAD R35, R19, UR13, R2 ;  /* 0x0000000d1323ac24 */ /* 0x000fca000f8e0202 */
[----:B------:R-:W-:Y:S01]  /*1230*/  @!P2 IADD3 R18, PT, PT, R18, R35, RZ ;  /* 0x000000231212a210 */ /* 0x000fe20007ffe0ff */
[----:B------:R-:W-:-:S04]  /*1240*/  @!P3 IMAD R35, R19, UR13, R2 ;  /* 0x0000000d1323bc24 */ /* 0x000fc8000f8e0202 */
[--C-:B-1----:R-:W-:Y:S01]  /*1250*/  @!P2 IMAD R37, R18, R37, R0.reuse ;  /* 0x000000251225a224 */ /* 0x102fe200078e0200 */
[----:B------:R-:W-:Y:S01]  /*1260*/  @!P3 IADD3 R35, PT, PT, R34, R35, RZ ;  /* 0x000000232223b210 */ /* 0x000fe20007ffe0ff */
[----:B------:R-:W0:Y:S01]  /*1270*/  @!P2 LDC.64 R18, c[0x0][0x380] ;  /* 0x0000e000ff12ab82 */ /* 0x000e220000000a00 */
[----:B------:R1:W4:Y:S03]  /*1280*/  @!P1 LDG.E.U16 R34, desc[UR14][R12.64] ;  /* 0x0000000e0c229981 */ /* 0x000326000c1e1500 */
[----:B---3--:R-:W-:-:S04]  /*1290*/  @!P3 IMAD R35, R35, R36, R0 ;  /* 0x000000242323b224 */ /* 0x008fc800078e0200 */
[----:B-1----:R-:W1:Y:S01]  /*12a0*/  @!P3 LDC.64 R12, c[0x0][0x380] ;  /* 0x0000e000ff0cbb82 */ /* 0x002e620000000a00 */
[----:B0-----:R-:W-:-:S06]  /*12b0*/  @!P2 IMAD.WIDE R18, R37, 0x2, R18 ;  /* 0x000000022512a825 */ /* 0x001fcc00078e0212 */
[----:B------:R-:W3:Y:S01]  /*12c0*/  @!P2 LDG.E.U16 R19, desc[UR14][R18.64] ;  /* 0x0000000e1213a981 */ /* 0x000ee2000c1e1500 */
[----:B-1----:R-:W-:-:S05]  /*12d0*/  @!P3 IMAD.WIDE R12, R35, 0x2, R12 ;  /* 0x00000002230cb825 */ /* 0x002fca00078e020c */
[----:B------:R0:W3:Y:S01]  /*12e0*/  @!P3 LDG.E.U16 R35, desc[UR14][R12.64] ;  /* 0x0000000e0c23b981 */ /* 0x0000e2000c1e1500 */
[----:B------:R-:W-:Y:S02]  /*12f0*/  F2FP.F16.F32.PACK_AB R37, RZ, R32 ;  /* 0x00000020ff25723e */ /* 0x000fe400000000ff */
[----:B------:R-:W-:-:S03]  /*1300*/  F2FP.F16.F32.PACK_AB R36, RZ, R29 ;  /* 0x0000001dff24723e */ /* 0x000fc600000000ff */
[C---:B------:R-:W-:Y:S01]  /*1310*/  @!P0 HMUL2 R29, R33.reuse.H0_H0, R37.H0_H0 ;  /* 0x20000025211d8232 */ /* 0x040fe20000000800 */
[----:B------:R-:W-:Y:S01]  /*1320*/  F2FP.F16.F32.PACK_AB R32, RZ, R28 ;  /* 0x0000001cff20723e */ /* 0x000fe200000000ff */
[----:B------:R-:W-:Y:S01]  /*1330*/  @!P1 HMUL2 R33, R33.H0_H0, R36.H0_H0 ;  /* 0x2000002421219232 */ /* 0x000fe20000000800 */
[----:B0-----:R-:W-:-:S03]  /*1340*/  PRMT R13, RZ, 0x7610, R13 ;  /* 0x00007610ff0d7816 */ /* 0x001fc6000000000d */
[C---:B------:R-:W-:Y:S02]  /*1350*/  @!P2 HMUL2 R28, R32.reuse.H0_H0, R37.H0_H0 ;  /* 0x20000025201ca232 */ /* 0x040fe40000000800 */
[----:B------:R-:W-:Y:S02]  /*1360*/  @!P3 HMUL2 R12, R32.H0_H0, R36.H0_H0 ;  /* 0x20000024200cb232 */ /* 0x000fe40000000800 */
[----:B--2---:R-:W-:-:S04]  /*1370*/  @!P0 HFMA2 R13, R31.H0_H0, R29.H0_H0, RZ.H0_H0 ;  /* 0x2000001d1f0d8231 */ /* 0x004fc800000408ff */
[----:B----4-:R-:W-:-:S04]  /*1380*/  @!P1 HFMA2 R13, R34.H0_H0, R33.H0_H0, R13.H0_H0 ;  /* 0x20000021220d9231 */ /* 0x010fc8000004080d */
[----:B---3--:R-:W-:-:S04]  /*1390*/  @!P2 HFMA2 R13, R19.H0_H0, R28.H0_H0, R13.H0_H0 ;  /* 0x2000001c130da231 */ /* 0x008fc8000004080d */
[----:B------:R-:W-:-:S04]  /*13a0*/  @!P3 HFMA2 R13, R35.H0_H0, R12.H0_H0, R13.H0_H0 ;  /* 0x2000000c230db231 */ /* 0x000fc8000004080d */
[----:B-----5:R-:W-:-:S07]  /*13b0*/  HFMA2 R30, R4.H0_H0, R13.H0_H0, R30.H0_H0 ;  /* 0x2000000d041e7231 */ /* 0x020fce000004081e */
.L_x_5:
[----:B------:R-:W-:Y:S01]  /*13c0*/  FSETP.GT.AND P4, PT, R15, -1, PT ;  /* 0xbf8000000f00780b */ /* 0x000fe20003f84000 */
[----:B------:R-:W-:Y:S01]  /*13d0*/  UIADD3 UR6, UPT, UPT, UR6, 0x10, URZ ;  /* 0x0000001006067890 */ /* 0x000fe2000fffe0ff */
[----:B------:R-:W-:Y:S02]  /*13e0*/  FSETP.GT.AND P5, PT, R17, -1, PT ;  /* 0xbf8000001100780b */ /* 0x000fe40003fa4000 */
[C---:B------:R-:W-:Y:S01]  /*13f0*/  FSETP.LEU.OR P4, PT, R14.reuse, -1, !P4 ;  /* 0xbf8000000e00780b */ /* 0x040fe2000678b400 */
[----:B------:R-:W-:Y:S01]  /*1400*/  UISETP.NE.AND UP0, UPT, UR6, 0x48, UPT ;  /* 0x000000480600788c */ /* 0x000fe2000bf05270 */
[----:B------:R-:W-:Y:S02]  /*1410*/  FSETP.GT.AND P0, PT, R21, -1, PT ;  /* 0xbf8000001500780b */ /* 0x000fe40003f04000 */
[----:B------:R-:W-:Y:S02]  /*1420*/  FSETP.GEU.OR P4, PT, R14, UR9, P4 ;  /* 0x000000090e007c0b */ /* 0x000fe4000a78e400 */
[----:B------:R-:W-:-:S02]  /*1430*/  FSETP.GT.AND P1, PT, R23, -1, PT ;  /* 0xbf8000001700780b */ /* 0x000fc40003f24000 */
[----:B------:R-:W-:Y:S02]  /*1440*/  FSETP.GT.AND P2, PT, R25, -1, PT ;  /* 0xbf8000001900780b */ /* 0x000fe40003f44000 */
[----:B------:R-:W-:Y:S02]  /*1450*/  FSETP.GT.AND P3, PT, R27, -1, PT ;  /* 0xbf8000001b00780b */ /* 0x000fe40003f64000 */
[----:B------:R-:W-:Y:S02]  /*1460*/  FSETP.GEU.OR P4, PT, R15, UR12, P4 ;  /* 0x0000000c0f007c0b */ /* 0x000fe4000a78e400 */
[----:B------:R-:W-:Y:S02]  /*1470*/  FSETP.LEU.OR P5, PT, R16, -1, !P5 ;  /* 0xbf8000001000780b */ /* 0x000fe40006fab400 */
[----:B------:R-:W-:Y:S02]  /*1480*/  FSETP.LEU.OR P0, PT, R20, -1, !P0 ;  /* 0xbf8000001400780b */ /* 0x000fe4000470b400 */
[----:B------:R-:W-:-:S02]  /*1490*/  FSETP.LEU.OR P1, PT, R22, -1, !P1 ;  /* 0xbf8000001600780b */ /* 0x000fc40004f2b400 */
[----:B------:R-:W-:Y:S02]  /*14a0*/  FSETP.LEU.OR P2, PT, R24, -1, !P2 ;  /* 0xbf8000001800780b */ /* 0x000fe4000574b400 */
[----:B------:R-:W-:Y:S02]  /*14b0*/  FSETP.LEU.OR P3, PT, R26, -1, !P3 ;  /* 0xbf8000001a00780b */ /* 0x000fe40005f6b400 */
[----:B------:R-:W-:Y:S02]  /*14c0*/  FSETP.GEU.OR P5, PT, R16, UR9, P5 ;  /* 0x0000000910007c0b */ /* 0x000fe4000afae400 */
[----:B------:R-:W-:Y:S02]  /*14d0*/  FSETP.GEU.OR P0, PT, R20, UR9, P0 ;  /* 0x0000000914007c0b */ /* 0x000fe4000870e400 */
[----:B------:R-:W-:Y:S02]  /*14e0*/  FSETP.GEU.OR P1, PT, R22, UR9, P1 ;  /* 0x0000000916007c0b */ /* 0x000fe40008f2e400 */
[----:B------:R-:W-:-:S02]  /*14f0*/  FSETP.GEU.OR P2, PT, R24, UR9, P2 ;  /* 0x0000000918007c0b */ /* 0x000fc4000974e400 */
[----:B------:R-:W-:Y:S02]  /*1500*/  FSETP.GEU.OR P3, PT, R26, UR9, P3 ;  /* 0x000000091a007c0b */ /* 0x000fe40009f6e400 */
[----:B------:R-:W-:Y:S02]  /*1510*/  FSETP.GEU.OR P5, PT, R17, UR12, P5 ;  /* 0x0000000c11007c0b */ /* 0x000fe4000afae400 */
[----:B------:R-:W-:Y:S02]  /*1520*/  FSETP.GEU.OR P0, PT, R21, UR12, P0 ;  /* 0x0000000c15007c0b */ /* 0x000fe4000870e400 */
[----:B------:R-:W-:Y:S02]  /*1530*/  FSETP.GEU.OR P1, PT, R23, UR12, P1 ;  /* 0x0000000c17007c0b */ /* 0x000fe40008f2e400 */
[----:B------:R-:W-:Y:S02]  /*1540*/  FSETP.GEU.OR P2, PT, R25, UR12, P2 ;  /* 0x0000000c19007c0b */ /* 0x000fe4000974e400 */
[----:B------:R-:W-:Y:S01]  /*1550*/  FSETP.GEU.OR P3, PT, R27, UR12, P3 ;  /* 0x0000000c1b007c0b */ /* 0x000fe20009f6e400 */
[----:B------:R-:W-:-:S12]  /*1560*/  @P4 BRA `(.L_x_6) ;  /* 0x0000000400044947 */ /* 0x000fd80003800000 */
[----:B------:R-:W0:Y:S08]  /*1570*/  F2I.FLOOR.NTZ R31, R15 ;  /* 0x0000000f001f7305 */ /* 0x000e300000207100 */
[----:B------:R-:W1:Y:S01]  /*1580*/  F2I.FLOOR.NTZ R18, R14 ;  /* 0x0000000e00127305 */ /* 0x000e620000207100 */
[----:B0-----:R-:W-:Y:S02]  /*1590*/  ISETP.GE.AND P6, PT, R31, UR13, PT ;  /* 0x0000000d1f007c0c */ /* 0x001fe4000bfc6270 */
[----:B-1---5:R-:W-:-:S02]  /*15a0*/  LOP3.LUT R4, R18, R31, RZ, 0xfc, !PT ;  /* 0x0000001f12047212 */ /* 0x022fc400078efcff */
        /* <DEDUP_REMOVED lines=8> */
[----:B------:R-:W2:Y:S01]  /*1630*/  @!P4 LDG.E.U16 R13, desc[UR14][R12.64] ;  /* 0x0000000e0c0dc981 */ /* 0x000ea2000c1e1500 */
[----:B------:R-:W-:Y:S02]  /*1640*/  I2FP.F32.S32 R28, R18 ;  /* 0x00000012001c7245 */ /* 0x000fe40000201400 */
[----:B------:R-:W-:-:S03]  /*1650*/  I2FP.F32.S32 R34, R31 ;  /* 0x0000001f00227245 */ /* 0x000fc60000201400 */
[----:B------:R-:W-:Y:S02]  /*1660*/  FADD R4, -R14, R28 ;  /* 0x0000001c0e047221 */ /* 0x000fe40000000100 */
[----:B------:R-:W-:Y:S02]  /*1670*/  FADD R29, -R15, R34 ;  /* 0x000000220f1d7221 */ /* 0x000fe40000000100 */
[----:B------:R-:W-:Y:S01]  /*1680*/  FADD R19, R4, 1 ;  /* 0x3f80000004137421 */ /* 0x000fe20000000000 */
[----:B------:R-:W-:Y:S01]  /*1690*/  PRMT R4, RZ, 0x7610, R4 ;  /* 0x00007610ff047816 */ /* 0x000fe20000000004 */
[----:B------:R-:W-:-:S03]  /*16a0*/  FADD R29, R29, 1 ;  /* 0x3f8000001d1d7421 */ /* 0x000fc60000000000 */
[----:B------:R-:W-:Y:S02]  /*16b0*/  F2FP.F16.F32.PACK_AB R19, RZ, R19 ;  /* 0x00000013ff13723e */ /* 0x000fe400000000ff */
[----:B------:R-:W-:-:S05]  /*16c0*/  F2FP.F16.F32.PACK_AB R29, RZ, R29 ;  /* 0x0000001dff1d723e */ /* 0x000fca00000000ff */
[----:B------:R-:W-:-:S04]  /*16d0*/  @!P4 HMUL2 R32, R19.H0_H0, R29.H0_H0 ;  /* 0x2000001d1320c232 */ /* 0x000fc80000000800 */
[----:B--2---:R-:W-:Y:S01]  /*16e0*/  @!P4 HFMA2 R4, R13.H0_H0, R32.H0_H0, RZ.H0_H0 ;  /* 0x200000200d04c231 */ /* 0x004fe200000408ff */
[----:B------:R-:W-:Y:S02]  /*16f0*/  ISETP.GE.AND P4, PT, R18, R11, PT ;  /* 0x0000000b1200720c */ /* 0x000fe40003f86270 */
[----:B------:R-:W-:-:S04]  /*1700*/  IADD3 R32, PT, PT, R31, 0x1, RZ ;  /* 0x000000011f207810 */ /* 0x000fc80007ffe0ff */
[----:B------:R-:W-:-:S04]  /*1710*/  ISETP.GE.OR P4, PT, R32, UR13, P4 ;  /* 0x0000000d20007c0c */ /* 0x000fc8000a786670 */
        /* <DEDUP_REMOVED lines=8> */
[----:B------:R-:W-:Y:S01]  /*17a0*/  FADD R15, R15, -R34 ;  /* 0x800000220f0f7221 */ /* 0x000fe20000000000 */
[----:B------:R-:W-:-:S04]  /*17b0*/  IADD3 R33, PT, PT, R18, 0x1, RZ ;  /* 0x0000000112217810 */ /* 0x000fc80007ffe0ff */
[----:B------:R-:W-:Y:S02]  /*17c0*/  F2FP.F16.F32.PACK_AB R15, RZ, R15 ;  /* 0x0000000fff0f723e */ /* 0x000fe400000000ff */
[----:B------:R-:W-:-:S03]  /*17d0*/  ISETP.GE.OR P6, PT, R33, R11, P6 ;  /* 0x0000000b2100720c */ /* 0x000fc600037c6670 */
[----:B------:R-:W-:Y:S01]  /*17e0*/  @!P4 HMUL2 R19, R19.H0_H0, R15.H0_H0 ;  /* 0x2000000f1313c232 */ /* 0x000fe20000000800 */
[----:B------:R-:W-:-:S13]  /*17f0*/  ISETP.LT.OR P6, PT, R31, RZ, P6 ;  /* 0x000000ff1f00720c */ /* 0x000fda00037c1670 */
[----:B------:R-:W0:Y:S01]  /*1800*/  @!P6 LDC R37, c[0x0][0x3b4] ;  /* 0x0000ed00ff25eb82 */ /* 0x000e220000000800 */
[----:B------:R-:W-:-:S05]  /*1810*/  @!P6 IMAD R34, R33, UR13, R2 ;  /* 0x0000000d2122ec24 */ /* 0x000fca000f8e0202 */
[----:B------:R-:W-:-:S05]  /*1820*/  @!P6 IADD3 R34, PT, PT, R31, R34, RZ ;  /* 0x000000221f22e210 */ /* 0x000fca0007ffe0ff */
[----:B0-----:R-:W-:Y:S02]  /*1830*/  @!P6 IMAD R37, R34, R37, R0 ;  /* 0x000000252225e224 */ /* 0x001fe400078e0200 */
[----:B--2---:R-:W-:Y:S01]  /*1840*/  @!P4 HFMA2 R4, R13.H0_H0, R19.H0_H0, R4.H0_H0 ;  /* 0x200000130d04c231 */ /* 0x004fe20000040804 */
[----:B------:R-:W-:Y:S01]  /*1850*/  ISETP.GE.AND P4, PT, R32, UR13, PT ;  /* 0x0000000d20007c0c */ /* 0x000fe2000bf86270 */
[----:B------:R-:W0:Y:S03]  /*1860*/  @!P6 LDC.64 R18, c[0x0][0x380] ;  /* 0x0000e000ff12eb82 */ /* 0x000e260000000a00 */
[----:B------:R-:W-:-:S13]  /*1870*/  ISETP.GE.OR P4, PT, R33, R11, P4 ;  /* 0x0000000b2100720c */ /* 0x000fda0002786670 */
[----:B------:R-:W1:Y:S01]  /*1880*/  @!P4 LDC R35, c[0x0][0x3b4] ;  /* 0x0000ed00ff23cb82 */ /* 0x000e620000000800 */
[----:B------:R-:W-:-:S05]  /*1890*/  @!P4 IMAD R33, R33, UR13, R2 ;  /* 0x0000000d2121cc24 */ /* 0x000fca000f8e0202 */
[----:B------:R-:W-:Y:S02]  /*18a0*/  @!P4 IADD3 R32, PT, PT, R32, R33, RZ ;  /* 0x000000212020c210 */ /* 0x000fe40007ffe0ff */
[----:B------:R-:W2:Y:S01]  /*18b0*/  @!P4 LDC.64 R12, c[0x0][0x380] ;  /* 0x0000e000ff0ccb82 */ /* 0x000ea20000000a00 */
[----:B0-----:R-:W-:-:S06]  /*18c0*/  @!P6 IMAD.WIDE R18, R37, 0x2, R18 ;  /* 0x000000022512e825 */ /* 0x001fcc00078e0212 */
[----:B------:R-:W3:Y:S01]  /*18d0*/  @!P6 LDG.E.U16 R19, desc[UR14][R18.64] ;  /* 0x0000000e1213e981 */ /* 0x000ee2000c1e1500 */
[----:B-1----:R-:W-:-:S04]  /*18e0*/  @!P4 IMAD R35, R32, R35, R0 ;  /* 0x000000232023c224 */ /* 0x002fc800078e0200 */
[----:B--2---:R-:W-:-:S06]  /*18f0*/  @!P4 IMAD.WIDE R12, R35, 0x2, R12 ;  /* 0x00000002230cc825 */ /* 0x004fcc00078e020c */
[----:B------:R-:W2:Y:S01]  /*1900*/  @!P4 LDG.E.U16 R13, desc[UR14][R12.64] ;  /* 0x0000000e0c0dc981 */ /* 0x000ea2000c1e1500 */
[----:B------:R-:W-:-:S05]  /*1910*/  FADD R14, R14, -R28 ;  /* 0x8000001c0e0e7221 */ /* 0x000fca0000000000 */
[----:B------:R-:W-:-:S05]  /*1920*/  F2FP.F16.F32.PACK_AB R14, RZ, R14 ;  /* 0x0000000eff0e723e */ /* 0x000fca00000000ff */
[C---:B------:R-:W-:Y:S02]  /*1930*/  @!P6 HMUL2 R29, R14.reuse.H0_H0, R29.H0_H0 ;  /* 0x2000001d0e1de232 */ /* 0x040fe40000000800 */
[----:B------:R-:W-:Y:S02]  /*1940*/  @!P4 HMUL2 R15, R14.H0_H0, R15.H0_H0 ;  /* 0x2000000f0e0fc232 */ /* 0x000fe40000000800 */
[----:B---3--:R-:W-:-:S04]  /*1950*/  @!P6 HFMA2 R4, R19.H0_H0, R29.H0_H0, R4.H0_H0 ;  /* 0x2000001d1304e231 */ /* 0x008fc80000040804 */
[----:B--2---:R-:W-:-:S04]  /*1960*/  @!P4 HFMA2 R4, R13.H0_H0, R15.H0_H0, R4.H0_H0 ;  /* 0x2000000f0d04c231 */ /* 0x004fc80000040804 */
[----:B------:R-:W-:-:S07]  /*1970*/  HFMA2 R30, R5.H0_H0, R4.H0_H0, R30.H0_H0 ;  /* 0x20000004051e7231 */ /* 0x000fce000004081e */
.L_x_6:
[----:B------:R-:W-:Y:S05]  /*1980*/  @P5 BRA `(.L_x_7) ;  /* 0x0000000400045947 */ /* 0x000fea0003800000 */
        /* <DEDUP_REMOVED lines=14> */
[----:B------:R-:W-:Y:S02]  /*1a70*/  I2FP.F32.S32 R28, R13 ;  /* 0x0000000d001c7245 */ /* 0x000fe40000201400 */
[----:B------:R-:W-:Y:S01]  /*1a80*/  ISETP.GE.AND P4, PT, R12, R11, PT ;  /* 0x0000000b0c00720c */ /* 0x000fe20003f86270 */
[----:B------:R-:W-:Y:S01]  /*1a90*/  FADD R14, -R16, R31 ;  /* 0x0000001f100e7221 */ /* 0x000fe20000000100 */
[----:B------:R-:W-:Y:S01]  /*1aa0*/  IADD3 R33, PT, PT, R13, 0x1, RZ ;  /* 0x000000010d217810 */ /* 0x000fe20007ffe0ff */
[----:B------:R-:W-:Y:S01]  /*1ab0*/  FADD R15, -R17, R28 ;  /* 0x0000001c110f7221 */ /* 0x000fe20000000100 */
[----:B------:R-:W-:Y:S01]  /*1ac0*/  PRMT R18, RZ, 0x7610, R18 ;  /* 0x00007610ff127816 */ /* 0x000fe20000000012 */
[----:B------:R-:W-:Y:S01]  /*1ad0*/  FADD R29, R14, 1 ;  /* 0x3f8000000e1d7421 */ /* 0x000fe20000000000 */
[----:B------:R-:W-:Y:S01]  /*1ae0*/  ISETP.GE.OR P4, PT, R33, UR13, P4 ;  /* 0x0000000d21007c0c */ /* 0x000fe2000a786670 */
[----:B------:R-:W-:Y:S01]  /*1af0*/  FADD R19, R15, 1 ;  /* 0x3f8000000f137421 */ /* 0x000fe20000000000 */
[----:B------:R-:W-:-:S02]  /*1b00*/  IADD3 R14, PT, PT, R12, 0x1, RZ ;  /* 0x000000010c0e7810 */ /* 0x000fc40007ffe0ff */
[----:B------:R-:W-:Y:S02]  /*1b10*/  ISETP.LT.OR P4, PT, R12, RZ, P4 ;  /* 0x000000ff0c00720c */ /* 0x000fe40002781670 */
[----:B------:R-:W-:Y:S02]  /*1b20*/  F2FP.F16.F32.PACK_AB R29, RZ, R29 ;  /* 0x0000001dff1d723e */ /* 0x000fe400000000ff */
[----:B------:R-:W-:Y:S02]  /*1b30*/  F2FP.F16.F32.PACK_AB R19, RZ, R19 ;  /* 0x00000013ff13723e */ /* 0x000fe400000000ff */
[----:B------:R-:W-:-:S03]  /*1b40*/  ISETP.GE.OR P5, PT, R14, R11, P5 ;  /* 0x0000000b0e00720c */ /* 0x000fc60002fa6670 */
[----:B0-----:R-:W-:Y:S01]  /*1b50*/  @!P6 HMUL2 R4, R29.H0_H0, R19.H0_H0 ;  /* 0x200000131d04e232 */ /* 0x001fe20000000800 */
[----:B------:R-:W-:-:S13]  /*1b60*/  ISETP.LT.OR P5, PT, R13, RZ, P5 ;  /* 0x000000ff0d00720c */ /* 0x000fda0002fa1670 */
[----:B------:R-:W-:Y:S01]  /*1b70*/  @!P5 IMAD R34, R14, UR13, R2 ;  /* 0x0000000d0e22dc24 */ /* 0x000fe2000f8e0202 */
[----:B------:R-:W0:Y:S04]  /*1b80*/  @!P5 LDC R35, c[0x0][0x3b4] ;  /* 0x0000ed00ff23db82 */ /* 0x000e280000000800 */
[----:B------:R-:W-:-:S05]  /*1b90*/  @!P5 IADD3 R34, PT, PT, R13, R34, RZ ;  /* 0x000000220d22d210 */ /* 0x000fca0007ffe0ff */
[----:B0-----:R-:W-:Y:S02]  /*1ba0*/  @!P5 IMAD R35, R34, R35, R0 ;  /* 0x000000232223d224 */ /* 0x001fe400078e0200 */
[----:B--2---:R-:W-:Y:S01]  /*1bb0*/  @!P6 HFMA2 R18, R5.H0_H0, R4.H0_H0, RZ.H0_H0 ;  /* 0x200000040512e231 */ /* 0x004fe200000408ff */
[----:B------:R-:W-:Y:S01]  /*1bc0*/  ISETP.GE.AND P6, PT, R33, UR13, PT ;  /* 0x0000000d21007c0c */ /* 0x000fe2000bfc6270 */
[----:B------:R-:W0:Y:S01]  /*1bd0*/  @!P4 LDC R5, c[0x0][0x3b4] ;  /* 0x0000ed00ff05cb82 */ /* 0x000e220000000800 */
[----:B------:R-:W-:Y:S02]  /*1be0*/  @!P4 IMAD R4, R12, UR13, R2 ;  /* 0x0000000d0c04cc24 */ /* 0x000fe4000f8e0202 */
[----:B------:R-:W-:-:S03]  /*1bf0*/  ISETP.GE.OR P6, PT, R14, R11, P6 ;  /* 0x0000000b0e00720c */ /* 0x000fc600037c6670 */
[----:B------:R-:W-:-:S10]  /*1c00*/  @!P4 IADD3 R4, PT, PT, R33, R4, RZ ;  /* 0x000000042104c210 */ /* 0x000fd40007ffe0ff */
[----:B------:R-:W-:Y:S01]  /*1c10*/  @!P6 IMAD R12, R14, UR13, R2 ;  /* 0x0000000d0e0cec24 */ /* 0x000fe2000f8e0202 */
[----:B------:R-:W1:Y:S04]  /*1c20*/  @!P6 LDC R32, c[0x0][0x3b4] ;  /* 0x0000ed00ff20eb82 */ /* 0x000e680000000800 */
[----:B------:R-:W-:Y:S01]  /*1c30*/  @!P6 IADD3 R33, PT, PT, R33, R12, RZ ;  /* 0x0000000c2121e210 */ /* 0x000fe20007ffe0ff */
[----:B0-----:R-:W-:-:S03]  /*1c40*/  @!P4 IMAD R37, R4, R5, R0 ;  /* 0x000000050425c224 */ /* 0x001fc600078e0200 */
[----:B------:R-:W0:Y:S08]  /*1c50*/  @!P4 LDC.64 R14, c[0x0][0x380] ;  /* 0x0000e000ff0ecb82 */ /* 0x000e300000000a00 */
[----:B------:R-:W2:Y:S08]  /*1c60*/  @!P5 LDC.64 R12, c[0x0][0x380] ;  /* 0x0000e000ff0cdb82 */ /* 0x000eb00000000a00 */
[----:B------:R-:W3:Y:S01]  /*1c70*/  @!P6 LDC.64 R4, c[0x0][0x380] ;  /* 0x0000e000ff04eb82 */ /* 0x000ee20000000a00 */
[----:B-1----:R-:W-:-:S02]  /*1c80*/  @!P6 IMAD R33, R33, R32, R0 ;  /* 0x000000202121e224 */ /* 0x002fc400078e0200 */
[----:B0-----:R-:W-:-:S06]  /*1c90*/  @!P4 IMAD.WIDE R14, R37, 0x2, R14 ;  /* 0x00000002250ec825 */ /* 0x001fcc00078e020e */
[----:B------:R0:W4:Y:S01]  /*1ca0*/  @!P4 LDG.E.U16 R15, desc[UR14][R14.64] ;  /* 0x0000000e0e0fc981 */ /* 0x000122000c1e1500 */
[----:B--2---:R-:W-:-:S06]  /*1cb0*/  @!P5 IMAD.WIDE R12, R35, 0x2, R12 ;  /* 0x00000002230cd825 */ /* 0x004fcc00078e020c */
[----:B------:R-:W2:Y:S01]  /*1cc0*/  @!P5 LDG.E.U16 R13, desc[UR14][R12.64] ;  /* 0x0000000e0c0dd981 */ /* 0x000ea2000c1e1500 */
[----:B---3--:R-:W-:-:S06]  /*1cd0*/  @!P6 IMAD.WIDE R4, R33, 0x2, R4 ;  /* 0x000000022104e825 */ /* 0x008fcc00078e0204 */
[----:B------:R-:W3:Y:S01]  /*1ce0*/  @!P6 LDG.E.U16 R5, desc[UR14][R4.64] ;  /* 0x0000000e0405e981 */ /* 0x000ee2000c1e1500 */
[----:B------:R-:W-:Y:S01]  /*1cf0*/  FADD R17, R17, -R28 ;  /* 0x8000001c11117221 */ /* 0x000fe20000000000 */
[----:B------:R-:W-:-:S04]  /*1d00*/  FADD R16, R16, -R31 ;  /* 0x8000001f10107221 */ /* 0x000fc80000000000 */
[----:B------:R-:W-:Y:S02]  /*1d10*/  F2FP.F16.F32.PACK_AB R17, RZ, R17 ;  /* 0x00000011ff11723e */ /* 0x000fe400000000ff */
[----:B------:R-:W-:-:S03]  /*1d20*/  F2FP.F16.F32.PACK_AB R16, RZ, R16 ;  /* 0x00000010ff10723e */ /* 0x000fc600000000ff */
[----:B------:R-:W-:Y:S02]  /*1d30*/  @!P4 HMUL2 R29, R29.H0_H0, R17.H0_H0 ;  /* 0x200000111d1dc232 */ /* 0x000fe40000000800 */
[C---:B------:R-:W-:Y:S02]  /*1d40*/  @!P5 HMUL2 R19, R16.reuse.H0_H0, R19.H0_H0 ;  /* 0x200000131013d232 */ /* 0x040fe40000000800 */
[----:B0-----:R-:W-:Y:S02]  /*1d50*/  @!P6 HMUL2 R14, R16.H0_H0, R17.H0_H0 ;  /* 0x20000011100ee232 */ /* 0x001fe40000000800 */
[----:B----4-:R-:W-:-:S04]  /*1d60*/  @!P4 HFMA2 R18, R15.H0_H0, R29.H0_H0, R18.H0_H0 ;  /* 0x2000001d0f12c231 */ /* 0x010fc80000040812 */
[----:B--2---:R-:W-:-:S04]  /*1d70*/  @!P5 HFMA2 R18, R13.H0_H0, R19.H0_H0, R18.H0_H0 ;  /* 0x200000130d12d231 */ /* 0x004fc80000040812 */
[----:B---3--:R-:W-:-:S04]  /*1d80*/  @!P6 HFMA2 R18, R5.H0_H0, R14.H0_H0, R18.H0_H0 ;  /* 0x2000000e0512e231 */ /* 0x008fc80000040812 */
[----:B------:R-:W-:-:S07]  /*1d90*/  HFMA2 R30, R6.H0_H0, R18.H0_H0, R30.H0_H0 ;  /* 0x20000012061e7231 */ /* 0x000fce000004081e */
.L_x_7:
[----:B------:R-:W-:Y:S05]  /*1da0*/  @P0 BRA `(.L_x_8) ;  /* 0x0000000400040947 */ /* 0x000fea0003800000 */
[----:B------:R-:W0:Y:S08]  /*1db0*/  F2I.FLOOR.NTZ R19, R21 ;  /* 0x0000001500137305 */ /* 0x000e300000207100 */
[----:B-----5:R-:W1:Y:S01]  /*1dc0*/  F2I.FLOOR.NTZ R6, R20 ;  /* 0x0000001400067305 */ /* 0x020e620000207100 */
[C---:B0-----:R-:W-:Y:S02]  /*1dd0*/  ISETP.GE.AND P4, PT, R19.reuse, UR13, PT ;  /* 0x0000000d13007c0c */ /* 0x041fe4000bf86270 */
[----:B------:R-:W-:-:S02]  /*1de0*/  IADD3 R18, PT, PT, R19, 0x1, RZ ;  /* 0x0000000113127810 */ /* 0x000fc40007ffe0ff */
[C---:B-1----:R-:W-:Y:S02]  /*1df0*/  LOP3.LUT R4, R6.reuse, R19, RZ, 0xfc, !PT ;  /* 0x0000001306047212 */ /* 0x042fe400078efcff */
[CC--:B------:R-:W-:Y:S02]  /*1e00*/  ISETP.GE.OR P0, PT, R6.reuse, R11.reuse, P4 ;  /* 0x0000000b0600720c */ /* 0x0c0fe40002706670 */
[----:B------:R-:W-:Y:S02]  /*1e10*/  ISETP.GE.AND P5, PT, R6, R11, PT ;  /* 0x0000000b0600720c */ /* 0x000fe40003fa6270 */
[----:B------:R-:W-:Y:S02]  /*1e20*/  ISETP.LT.OR P0, PT, R4, RZ, P0 ;  /* 0x000000ff0400720c */ /* 0x000fe40000701670 */
[----:B------:R-:W-:Y:S02]  /*1e30*/  IADD3 R28, PT, PT, R6, 0x1, RZ ;  /* 0x00000001061c7810 */ /* 0x000fe40007ffe0ff */
[----:B------:R-:W-:-:S02]  /*1e40*/  ISETP.GE.OR P5, PT, R18, UR13, P5 ;  /* 0x0000000d12007c0c */ /* 0x000fc4000afa6670 */
[-C--:B------:R-:W-:Y:S02]  /*1e50*/  ISETP.GE.OR P6, PT, R28, R11.reuse, P4 ;  /* 0x0000000b1c00720c */ /* 0x080fe400027c6670 */
[----:B------:R-:W-:Y:S02]  /*1e60*/  ISETP.LT.OR P4, PT, R6, RZ, P5 ;  /* 0x000000ff0600720c */ /* 0x000fe40002f81670 */
[----:B------:R-:W-:Y:S02]  /*1e70*/  ISETP.LT.OR P5, PT, R19, RZ, P6 ;  /* 0x000000ff1300720c */ /* 0x000fe400037a1670 */
[----:B------:R-:W-:Y:S01]  /*1e80*/  ISETP.GE.AND P6, PT, R18, UR13, PT ;  /* 0x0000000d12007c0c */ /* 0x000fe2000bfc6270 */
[----:B------:R-:W0:Y:S01]  /*1e90*/  @!P0 LDC R12, c[0x0][0x3b4] ;  /* 0x0000ed00ff0c8b82 */ /* 0x000e220000000800 */
[----:B------:R-:W-:Y:S02]  /*1ea0*/  @!P0 IMAD R4, R6, UR13, R2 ;  /* 0x0000000d06048c24 */ /* 0x000fe4000f8e0202 */
[----:B------:R-:W-:-:S03]  /*1eb0*/  ISETP.GE.OR P6, PT, R28, R11, P6 ;  /* 0x0000000b1c00720c */ /* 0x000fc600037c6670 */
[----:B------:R-:W-:Y:S02]  /*1ec0*/  @!P0 IADD3 R5, PT, PT, R19, R4, RZ ;  /* 0x0000000413058210 */ /* 0x000fe40007ffe0ff */
[----:B------:R-:W1:Y:S01]  /*1ed0*/  @!P0 LDC.64 R16, c[0x0][0x380] ;  /* 0x0000e000ff108b82 */ /* 0x000e620000000a00 */
[--C-:B------:R-:W-:Y:S02]  /*1ee0*/  @!P4 IMAD R35, R6, UR13, R2.reuse ;  /* 0x0000000d0623cc24 */ /* 0x100fe4000f8e0202 */
[----:B------:R-:W-:-:S03]  /*1ef0*/  @!P5 IMAD R34, R28, UR13, R2 ;  /* 0x0000000d1c22dc24 */ /* 0x000fc6000f8e0202 */
[----:B------:R-:W-:Y:S02]  /*1f00*/  @!P4 IADD3 R32, PT, PT, R18, R35, RZ ;  /* 0x000000231220c210 */ /* 0x000fe40007ffe0ff */
[----:B------:R-:W2:Y:S01]  /*1f10*/  @!P4 LDC R33, c[0x0][0x3b4] ;  /* 0x0000ed00ff21cb82 */ /* 0x000ea20000000800 */
[----:B------:R-:W-:Y:S01]  /*1f20*/  @!P6 IMAD R35, R28, UR13, R2 ;  /* 0x0000000d1c23ec24 */ /* 0x000fe2000f8e0202 */
[----:B------:R-:W-:-:S04]  /*1f30*/  @!P5 IADD3 R34, PT, PT, R19, R34, RZ ;  /* 0x000000221322d210 */ /* 0x000fc80007ffe0ff */
[----:B------:R-:W-:Y:S02]  /*1f40*/  @!P6 IADD3 R18, PT, PT, R18, R35, RZ ;  /* 0x000000231212e210 */ /* 0x000fe40007ffe0ff */
[----:B------:R-:W3:Y:S01]  /*1f50*/  @!P5 LDC R31, c[0x0][0x3b4] ;  /* 0x0000ed00ff1fdb82 */ /* 0x000ee20000000800 */
[----:B0-----:R-:W-:-:S07]  /*1f60*/  @!P0 IMAD R5, R5, R12, R0 ;  /* 0x0000000c05058224 */ /* 0x001fce00078e0200 */
[----:B------:R-:W0:Y:S01]  /*1f70*/  @!P4 LDC.64 R14, c[0x0][0x380] ;  /* 0x0000e000ff0ecb82 */ /* 0x000e220000000a00 */
[----:B-1----:R-:W-:-:S06]  /*1f80*/  @!P0 IMAD.WIDE R16, R5, 0x2, R16 ;  /* 0x0000000205108825 */ /* 0x002fcc00078e0210 */
[----:B------:R-:W4:Y:S01]  /*1f90*/  @!P0 LDG.E.U16 R17, desc[UR14][R16.64] ;  /* 0x0000000e10118981 */ /* 0x000f22000c1e1500 */
[----:B------:R-:W1:Y:S01]  /*1fa0*/  @!P5 LDC.64 R12, c[0x0][0x380] ;  /* 0x0000e000ff0cdb82 */ /* 0x000e620000000a00 */
[----:B--2---:R-:W-:-:S07]  /*1fb0*/  @!P4 IMAD R33, R32, R33, R0 ;  /* 0x000000212021c224 */ /* 0x004fce00078e0200 */
[----:B------:R-:W2:Y:S01]  /*1fc0*/  @!P6 LDC R29, c[0x0][0x3b4] ;  /* 0x0000ed00ff1deb82 */ /* 0x000ea20000000800 */
[----:B---3--:R-:W-:-:S07]  /*1fd0*/  @!P5 IMAD R31, R34, R31, R0 ;  /* 0x0000001f221fd224 */ /* 0x008fce00078e0200 */
[----:B------:R-:W3:Y:S01]  /*1fe0*/  @!P6 LDC.64 R4, c[0x0][0x380] ;  /* 0x0000e000ff04eb82 */ /* 0x000ee20000000a00 */
[----:B0-----:R-:W-:-:S06]  /*1ff0*/  @!P4 IMAD.WIDE R14, R33, 0x2, R14 ;  /* 0x00000002210ec825 */ /* 0x001fcc00078e020e */
[----:B------:R0:W4:Y:S01]  /*2000*/  @!P4 LDG.E.U16 R15, desc[UR14][R14.64] ;  /* 0x0000000e0e0fc981 */ /* 0x000122000c1e1500 */
[----:B-1----:R-:W-:-:S06]  /*2010*/  @!P5 IMAD.WIDE R12, R31, 0x2, R12 ;  /* 0x000000021f0cd825 */ /* 0x002fcc00078e020c */
[----:B------:R-:W4:Y:S01]  /*2020*/  @!P5 LDG.E.U16 R13, desc[UR14][R12.64] ;  /* 0x0000000e0c0dd981 */ /* 0x000f22000c1e1500 */
[----:B--2---:R-:W-:-:S04]  /*2030*/  @!P6 IMAD R29, R18, R29, R0 ;  /* 0x0000001d121de224 */ /* 0x004fc800078e0200 */
[----:B---3--:R-:W-:-:S06]  /*2040*/  @!P6 IMAD.WIDE R4, R29, 0x2, R4 ;  /* 0x000000021d04e825 */ /* 0x008fcc00078e0204 */
[----:B------:R1:W2:Y:S01]  /*2050*/  @!P6 LDG.E.U16 R5, desc[UR14][R4.64] ;  /* 0x0000000e0405e981 */ /* 0x0002a2000c1e1500 */
[----:B------:R-:W-:Y:S02]  /*2060*/  I2FP.F32.S32 R29, R6 ;  /* 0x00000006001d7245 */ /* 0x000fe40000201400 */
[----:B------:R-:W-:-:S03]  /*2070*/  I2FP.F32.S32 R6, R19 ;  /* 0x0000001300067245 */ /* 0x000fc60000201400 */
[--C-:B------:R-:W-:Y:S02]  /*2080*/  FADD R18, -R20, R29.reuse ;  /* 0x0000001d14127221 */ /* 0x100fe40000000100 */
[--C-:B------:R-:W-:Y:S02]  /*2090*/  FADD R19, -R21, R6.reuse ;  /* 0x0000000615137221 */ /* 0x100fe40000000100 */
[----:B------:R-:W-:Y:S02]  /*20a0*/  FADD R18, R18, 1 ;  /* 0x3f80000012127421 */ /* 0x000fe40000000000 */
[----:B------:R-:W-:Y:S01]  /*20b0*/  FADD R19, R19, 1 ;  /* 0x3f80000013137421 */ /* 0x000fe20000000000 */
[----:B------:R-:W-:Y:S02]  /*20c0*/  FADD R6, R21, -R6 ;  /* 0x8000000615067221 */ /* 0x000fe40000000000 */
[----:B------:R-:W-:Y:S02]  /*20d0*/  F2FP.F16.F32.PACK_AB R18, RZ, R18 ;  /* 0x00000012ff12723e */ /* 0x000fe400000000ff */
[----:B------:R-:W-:Y:S01]  /*20e0*/  F2FP.F16.F32.PACK_AB R19, RZ, R19 ;  /* 0x00000013ff13723e */ /* 0x000fe200000000ff */
[----:B------:R-:W-:Y:S01]  /*20f0*/  FADD R20, R20, -R29 ;  /* 0x8000001d14147221 */ /* 0x000fe20000000000 */
[----:B0-----:R-:W-:-:S03]  /*2100*/  F2FP.F16.F32.PACK_AB R14, RZ, R6 ;  /* 0x00000006ff0e723e */ /* 0x001fc600000000ff */
[C---:B------:R-:W-:Y:S01]  /*2110*/  @!P0 HMUL2 R6, R18.reuse.H0_H0, R19.H0_H0 ;  /* 0x2000001312068232 */ /* 0x040fe20000000800 */
[----:B-1----:R-:W-:Y:S01]  /*2120*/  PRMT R4, RZ, 0x7610, R4 ;  /* 0x00007610ff047816 */ /* 0x002fe20000000004 */
[----:B------:R-:W-:Y:S01]  /*2130*/  @!P4 HMUL2 R12, R18.H0_H0, R14.H0_H0 ;  /* 0x2000000e120cc232 */ /* 0x000fe20000000800 */
[----:B------:R-:W-:Y:S01]  /*2140*/  F2FP.F16.F32.PACK_AB R20, RZ, R20 ;  /* 0x00000014ff14723e */ /* 0x000fe200000000ff */
[----:B----4-:R-:W-:-:S04]  /*2150*/  @!P0 HFMA2 R4, R17.H0_H0, R6.H0_H0, RZ.H0_H0 ;  /* 0x2000000611048231 */ /* 0x010fc800000408ff */
[C---:B------:R-:W-:Y:S02]  /*2160*/  @!P5 HMUL2 R6, R20.reuse.H0_H0, R19.H0_H0 ;  /* 0x200000131406d232 */ /* 0x040fe40000000800 */
[----:B------:R-:W-:Y:S02]  /*2170*/  @!P4 HFMA2 R4, R15.H0_H0, R12.H0_H0, R4.H0_H0 ;  /* 0x2000000c0f04c231 */ /* 0x000fe40000040804 */
[----:B------:R-:W-:Y:S02]  /*2180*/  @!P6 HMUL2 R12, R20.H0_H0, R14.H0_H0 ;  /* 0x2000000e140ce232 */ /* 0x000fe40000000800 */
[----:B------:R-:W-:-:S04]  /*2190*/  @!P5 HFMA2 R4, R13.H0_H0, R6.H0_H0, R4.H0_H0 ;  /* 0x200000060d04d231 */ /* 0x000fc80000040804 */
[----:B--2---:R-:W-:-:S04]  /*21a0*/  @!P6 HFMA2 R4, R5.H0_H0, R12.H0_H0, R4.H0_H0 ;  /* 0x2000000c0504e231 */ /* 0x004fc80000040804 */
[----:B------:R-:W-:-:S07]  /*21b0*/  HFMA2 R30, R7.H0_H0, R4.H0_H0, R30.H0_H0 ;  /* 0x20000004071e7231 */ /* 0x000fce000004081e */
.L_x_8:
[----:B------:R-:W-:Y:S05]  /*21c0*/  @P1 BRA `(.L_x_9) ;  /* 0x0000000400041947 */ /* 0x000fea0003800000 */
[----:B------:R-:W0:Y:S08]  /*21d0*/  F2I.FLOOR.NTZ R17, R22 ;  /* 0x0000001600117305 */ /* 0x000e300000207100 */
[----:B------:R-:W1:Y:S01]  /*21e0*/  F2I.FLOOR.NTZ R16, R23 ;  /* 0x0000001700107305 */ /* 0x000e620000207100 */
[C---:B0-----:R-:W-:Y:S02]  /*21f0*/  ISETP.GE.AND P1, PT, R17.reuse, R11, PT ;  /* 0x0000000b1100720c */ /* 0x041fe40003f26270 */
[----:B------:R-:W-:-:S02]  /*2200*/  IADD3 R28, PT, PT, R17, 0x1, RZ ;  /* 0x00000001111c7810 */ /* 0x000fc40007ffe0ff */
[----:B-1---5:R-:W-:Y:S02]  /*2210*/  LOP3.LUT R4, R17, R16, RZ, 0xfc, !PT ;  /* 0x0000001011047212 */ /* 0x022fe400078efcff */
[C---:B------:R-:W-:Y:S02]  /*2220*/  ISETP.GE.OR P0, PT, R16.reuse, UR13, P1 ;  /* 0x0000000d10007c0c */ /* 0x040fe40008f06670 */
[----:B------:R-:W-:Y:S02]  /*2230*/  IADD3 R18, PT, PT, R16, 0x1, RZ ;  /* 0x0000000110127810 */ /* 0x000fe40007ffe0ff */
[----:B------:R-:W-:Y:S02]  /*2240*/  ISETP.LT.OR P0, PT, R4, RZ, P0 ;  /* 0x000000ff0400720c */ /* 0x000fe40000701670 */
[----:B------:R-:W-:Y:S02]  /*2250*/  ISETP.GE.AND P4, PT, R16, UR13, PT ;  /* 0x0000000d10007c0c */ /* 0x000fe4000bf86270 */
[----:B------:R-:W-:-:S02]  /*2260*/  ISETP.GE.OR P1, PT, R18, UR13, P1 ;  /* 0x0000000d12007c0c */ /* 0x000fc40008f26670 */
[-C--:B------:R-:W-:Y:S02]  /*2270*/  ISETP.GE.OR P4, PT, R28, R11.reuse, P4 ;  /* 0x0000000b1c00720c */ /* 0x080fe40002786670 */
[C---:B------:R-:W-:Y:S02]  /*2280*/  ISETP.LT.OR P1, PT, R17.reuse, RZ, P1 ;  /* 0x000000ff1100720c */ /* 0x040fe40000f21670 */
        /* <DEDUP_REMOVED lines=8> */
[----:B------:R-:W-:-:S05]  /*2310*/  @!P4 IMAD R33, R28, UR13, R2 ;  /* 0x0000000d1c21cc24 */ /* 0x000fca000f8e0202 */
[----:B------:R-:W2:Y:S01]  /*2320*/  @!P1 LDC R29, c[0x0][0x3b4] ;  /* 0x0000ed00ff1d9b82 */ /* 0x000ea20000000800 */
[----:B------:R-:W-:-:S07]  /*2330*/  @!P4 IADD3 R33, PT, PT, R16, R33, RZ ;  /* 0x000000211021c210 */ /* 0x000fce0007ffe0ff */
[----:B------:R-:W3:Y:S01]  /*2340*/  @!P4 LDC R21, c[0x0][0x3b4] ;  /* 0x0000ed00ff15cb82 */ /* 0x000ee20000000800 */
[----:B0-----:R-:W-:Y:S01]  /*2350*/  @!P0 IMAD R31, R31, R20, R0 ;  /* 0x000000141f1f8224 */ /* 0x001fe200078e0200 */
[----:B------:R-:W-:Y:S01]  /*2360*/  @!P1 IADD3 R20, PT, PT, R18, R35, RZ ;  /* 0x0000002312149210 */ /* 0x000fe20007ffe0ff */
[----:B------:R-:W-:-:S05]  /*2370*/  @!P5 IMAD R35, R28, UR13, R2 ;  /* 0x0000000d1c23dc24 */ /* 0x000fca000f8e0202 */
[----:B------:R-:W0:Y:S01]  /*2380*/  @!P1 LDC.64 R14, c[0x0][0x380] ;  /* 0x0000e000ff0e9b82 */ /* 0x000e220000000a00 */
[----:B-1----:R-:W-:Y:S01]  /*2390*/  @!P0 IMAD.WIDE R12, R31, 0x2, R12 ;  /* 0x000000021f0c8825 */ /* 0x002fe200078e020c */
[----:B------:R-:W-:-:S05]  /*23a0*/  @!P5 IADD3 R18, PT, PT, R18, R35, RZ ;  /* 0x000000231212d210 */ /* 0x000fca0007ffe0ff */
[----:B------:R-:W4:Y:S01]  /*23b0*/  @!P0 LDG.E.U16 R13, desc[UR14][R12.64] ;  /* 0x0000000e0c0d8981 */ /* 0x000f22000c1e1500 */
[----:B------:R-:W1:Y:S01]  /*23c0*/  @!P4 LDC.64 R4, c[0x0][0x380] ;  /* 0x0000e000ff04cb82 */ /* 0x000e620000000a00 */
[----:B--2---:R-:W-:-:S07]  /*23d0*/  @!P1 IMAD R29, R20, R29, R0 ;  /* 0x0000001d141d9224 */ /* 0x004fce00078e0200 */
[----:B------:R-:W2:Y:S01]  /*23e0*/  @!P5 LDC R19, c[0x0][0x3b4] ;  /* 0x0000ed00ff13db82 */ /* 0x000ea20000000800 */
[----:B---3--:R-:W-:-:S07]  /*23f0*/  @!P4 IMAD R21, R33, R21, R0 ;  /* 0x000000152115c224 */ /* 0x008fce00078e0200 */
[----:B------:R-:W3:Y:S01]  /*2400*/  @!P5 LDC.64 R6, c[0x0][0x380] ;  /* 0x0000e000ff06db82 */ /* 0x000ee20000000a00 */
[----:B0-----:R-:W-:-:S06]  /*2410*/  @!P1 IMAD.WIDE R14, R29, 0x2, R14 ;  /* 0x000000021d0e9825 */ /* 0x001fcc00078e020e */
[----:B------:R-:W4:Y:S01]  /*2420*/  @!P1 LDG.E.U16 R15, desc[UR14][R14.64] ;  /* 0x0000000e0e0f9981 */ /* 0x000f22000c1e1500 */
[----:B-1----:R-:W-:-:S06]  /*2430*/  @!P4 IMAD.WIDE R4, R21, 0x2, R4 ;  /* 0x000000021504c825 */ /* 0x002fcc00078e0204 */
[----:B------:R-:W4:Y:S01]  /*2440*/  @!P4 LDG.E.U16 R5, desc[UR14][R4.64] ;  /* 0x0000000e0405c981 */ /* 0x000f22000c1e1500 */
[----:B--2---:R-:W-:-:S04]  /*2450*/  @!P5 IMAD R19, R18, R19, R0 ;  /* 0x000000131213d224 */ /* 0x004fc800078e0200 */
[----:B---3--:R-:W-:-:S05]  /*2460*/  @!P5 IMAD.WIDE R6, R19, 0x2, R6 ;  /* 0x000000021306d825 */ /* 0x008fca00078e0206 */
        /* <DEDUP_REMOVED lines=11> */
[----:B------:R-:W-:-:S03]  /*2520*/  F2FP.F16.F32.PACK_AB R16, RZ, R16 ;  /* 0x00000010ff10723e */ /* 0x000fc600000000ff */
[C---:B0-----:R-:W-:Y:S01]  /*2530*/  @!P0 HMUL2 R6, R18.reuse.H0_H0, R19.H0_H0 ;  /* 0x2000001312068232 */ /* 0x041fe20000000800 */
[----:B------:R-:W-:Y:S01]  /*2540*/  PRMT R4, RZ, 0x7610, R4 ;  /* 0x00007610ff047816 */ /* 0x000fe20000000004 */
[----:B------:R-:W-:Y:S01]  /*2550*/  @!P1 HMUL2 R7, R18.H0_H0, R16.H0_H0 ;  /* 0x2000001012079232 */ /* 0x000fe20000000800 */
[----:B------:R-:W-:Y:S01]  /*2560*/  F2FP.F16.F32.PACK_AB R17, RZ, R17 ;  /* 0x00000011ff11723e */ /* 0x000fe200000000ff */
[----:B----4-:R-:W-:-:S04]  /*2570*/  @!P0 HFMA2 R4, R13.H0_H0, R6.H0_H0, RZ.H0_H0 ;  /* 0x200000060d048231 */ /* 0x010fc800000408ff */
[----:B------:R-:W-:Y:S02]  /*2580*/  @!P4 HMUL2 R6, R17.H0_H0, R19.H0_H0 ;  /* 0x200000131106c232 */ /* 0x000fe40000000800 */
[----:B------:R-:W-:Y:S02]  /*2590*/  @!P1 HFMA2 R4, R15.H0_H0, R7.H0_H0, R4.H0_H0 ;  /* 0x200000070f049231 */ /* 0x000fe40000040804 */
[----:B------:R-:W-:Y:S02]  /*25a0*/  @!P5 HMUL2 R7, R17.H0_H0, R16.H0_H0 ;  /* 0x200000101107d232 */ /* 0x000fe40000000800 */
[----:B------:R-:W-:-:S04]  /*25b0*/  @!P4 HFMA2 R4, R5.H0_H0, R6.H0_H0, R4.H0_H0 ;  /* 0x200000060504c231 */ /* 0x000fc80000040804 */
[----:B--2---:R-:W-:-:S04]  /*25c0*/  @!P5 HFMA2 R4, R21.H0_H0, R7.H0_H0, R4.H0_H0 ;  /* 0x200000071504d231 */ /* 0x004fc80000040804 */
[----:B------:R-:W-:-:S07]  /*25d0*/  HFMA2 R30, R8.H0_H0, R4.H0_H0, R30.H0_H0 ;  /* 0x20000004081e7231 */ /* 0x000fce000004081e */
.L_x_9:
[----:B------:R-:W-:Y:S05]  /*25e0*/  @P2 BRA `(.L_x_10) ;  /* 0x0000000400042947 */ /* 0x000fea0003800000 */
[----:B-----5:R-:W0:Y:S08]  /*25f0*/  F2I.FLOOR.NTZ R8, R25 ;  /* 0x0000001900087305 */ /* 0x020e300000207100 */
[----:B------:R-:W1:Y:S01]  /*2600*/  F2I.FLOOR.NTZ R17, R24 ;  /* 0x0000001800117305 */ /* 0x000e620000207100 */
[C---:B0-----:R-:W-:Y:S02]  /*2610*/  ISETP.GE.AND P1, PT, R8.reuse, UR13, PT ;  /* 0x0000000d08007c0c */ /* 0x041fe4000bf26270 */
[----:B------:R-:W-:-:S04]  /*2620*/  IADD3 R16, PT, PT, R8, 0x1, RZ ;  /* 0x0000000108107810 */ /* 0x000fc80007ffe0ff */
[----:B------:R-:W-:Y:S02]  /*2630*/  ISETP.GE.AND P4, PT, R16, UR13, PT ;  /* 0x0000000d10007c0c */ /* 0x000fe4000bf86270 */
[C---:B-1----:R-:W-:Y:S02]  /*2640*/  LOP3.LUT R4, R17.reuse, R8, RZ, 0xfc, !PT ;  /* 0x0000000811047212 */ /* 0x042fe400078efcff */
[CC--:B------:R-:W-:Y:S02]  /*2650*/  ISETP.GE.OR P0, PT, R17.reuse, R11.reuse, P1 ;  /* 0x0000000b1100720c */ /* 0x0c0fe40000f06670 */
[C---:B------:R-:W-:Y:S02]  /*2660*/  ISETP.GE.AND P2, PT, R17.reuse, R11, PT ;  /* 0x0000000b1100720c */ /* 0x040fe40003f46270 */
[----:B------:R-:W-:Y:S02]  /*2670*/  ISETP.LT.OR P0, PT, R4, RZ, P0 ;  /* 0x000000ff0400720c */ /* 0x000fe40000701670 */
[----:B------:R-:W-:-:S02]  /*2680*/  IADD3 R18, PT, PT, R17, 0x1, RZ ;  /* 0x0000000111127810 */ /* 0x000fc40007ffe0ff */
[----:B------:R-:W-:Y:S02]  /*2690*/  ISETP.GE.OR P2, PT, R16, UR13, P2 ;  /* 0x0000000d10007c0c */ /* 0x000fe40009746670 */
[-C--:B------:R-:W-:Y:S02]  /*26a0*/  ISETP.GE.OR P1, PT, R18, R11.reuse, P1 ;  /* 0x0000000b1200720c */ /* 0x080fe40000f26670 */
[C---:B------:R-:W-:Y:S02]  /*26b0*/  ISETP.LT.OR P2, PT, R17.reuse, RZ, P2 ;  /* 0x000000ff1100720c */ /* 0x040fe40001741670 */
[----:B------:R-:W-:Y:S02]  /*26c0*/  ISETP.LT.OR P1, PT, R8, RZ, P1 ;  /* 0x000000ff0800720c */ /* 0x000fe40000f21670 */
[----:B------:R-:W-:Y:S01]  /*26d0*/  ISETP.GE.OR P4, PT, R18, R11, P4 ;  /* 0x0000000b1200720c */ /* 0x000fe20002786670 */
[----:B------:R-:W0:Y:S01]  /*26e0*/  @!P0 LDC R20, c[0x0][0x3b4] ;  /* 0x0000ed00ff148b82 */ /* 0x000e220000000800 */
[----:B------:R-:W-:-:S05]  /*26f0*/  @!P0 IMAD R23, R17, UR13, R2 ;  /* 0x0000000d11178c24 */ /* 0x000fca000f8e0202 */
[----:B------:R-:W-:Y:S02]  /*2700*/  @!P0 IADD3 R23, PT, PT, R8, R23, RZ ;  /* 0x0000001708178210 */ /* 0x000fe40007ffe0ff */
[----:B------:R-:W1:Y:S01]  /*2710*/  @!P0 LDC.64 R14, c[0x0][0x380] ;  /* 0x0000e000ff0e8b82 */ /* 0x000e620000000a00 */
[--C-:B------:R-:W-:Y:S02]  /*2720*/  @!P2 IMAD R29, R17, UR13, R2.reuse ;  /* 0x0000000d111dac24 */ /* 0x100fe4000f8e0202 */
[C-C-:B------:R-:W-:Y:S02]  /*2730*/  @!P1 IMAD R31, R18.reuse, UR13, R2.reuse ;  /* 0x0000000d121f9c24 */ /* 0x140fe4000f8e0202 */
[----:B------:R-:W-:Y:S01]  /*2740*/  @!P4 IMAD R33, R18, UR13, R2 ;  /* 0x0000000d1221cc24 */ /* 0x000fe2000f8e0202 */
[----:B------:R-:W-:Y:S02]  /*2750*/  @!P2 IADD3 R29, PT, PT, R16, R29, RZ ;  /* 0x0000001d101da210 */ /* 0x000fe40007ffe0ff */
[----:B------:R-:W2:Y:S01]  /*2760*/  @!P2 LDC R22, c[0x0][0x3b4] ;  /* 0x0000ed00ff16ab82 */ /* 0x000ea20000000800 */
[----:B------:R-:W-:-:S02]  /*2770*/  @!P1 IADD3 R31, PT, PT, R8, R31, RZ ;  /* 0x0000001f081f9210 */ /* 0x000fc40007ffe0ff */
[----:B------:R-:W-:-:S05]  /*2780*/  @!P4 IADD3 R16, PT, PT, R16, R33, RZ ;  /* 0x000000211010c210 */ /* 0x000fca0007ffe0ff */
        /* <DEDUP_REMOVED lines=20> */
[C-C-:B------:R-:W-:Y:S02]  /*28d0*/  FADD R18, -R25.reuse, R8.reuse ;  /* 0x0000000819127221 */ /* 0x140fe40000000100 */
        /* <DEDUP_REMOVED lines=18> */
.L_x_10:
[----:B------:R-:W-:Y:S05]  /*2a00*/  @P3 BRA `(.L_x_11) ;  /* 0x0000000400043947 */ /* 0x000fea0003800000 */
[----:B------:R-:W0:Y:S08]  /*2a10*/  F2I.FLOOR.NTZ R14, R27 ;  /* 0x0000001b000e7305 */ /* 0x000e300000207100 */
[----:B------:R-:W1:Y:S01]  /*2a20*/  F2I.FLOOR.NTZ R15, R26 ;  /* 0x0000001a000f7305 */ /* 0x000e620000207100 */
[C---:B0-----:R-:W-:Y:S02]  /*2a30*/  ISETP.GE.AND P1, PT, R14.reuse, UR13, PT ;  /* 0x0000000d0e007c0c */ /* 0x041fe4000bf26270 */
[----:B------:R-:W-:-:S04]  /*2a40*/  IADD3 R18, PT, PT, R14, 0x1, RZ ;  /* 0x000000010e127810 */ /* 0x000fc80007ffe0ff */
[----:B------:R-:W-:Y:S02]  /*2a50*/  ISETP.GE.AND P3, PT, R18, UR13, PT ;  /* 0x0000000d12007c0c */ /* 0x000fe4000bf66270 */
[C---:B-1---5:R-:W-:Y:S02]  /*2a60*/  LOP3.LUT R4, R15.reuse, R14, RZ, 0xfc, !PT ;  /* 0x0000000e0f047212 */ /* 0x062fe400078efcff */
        /* <DEDUP_REMOVED lines=33> */
[----:B------:R0:W4:Y:S01]  /*2c80*/  @!P1 LDG.E.U16 R6, desc[UR14][R6.64] ;  /* 0x0000000e06069981 */ /* 0x000122000c1e1500 */
        /* <DEDUP_REMOVED lines=10> */
[----:B0-----:R-:W-:Y:S02]  /*2d30*/  F2FP.F16.F32.PACK_AB R7, RZ, R2 ;  /* 0x00000002ff07723e */ /* 0x001fe400000000ff */
[----:B------:R-:W-:Y:S01]  /*2d40*/  F2FP.F16.F32.PACK_AB R11, RZ, R11 ;  /* 0x0000000bff0b723e */ /* 0x000fe200000000ff */
[----:B------:R-:W-:Y:S01]  /*2d50*/  FADD R15, R26, -R15 ;  /* 0x8000000f1a0f7221 */ /* 0x000fe20000000000 */
[----:B------:R-:W-:-:S03]  /*2d60*/  F2FP.F16.F32.PACK_AB R14, RZ, R14 ;  /* 0x0000000eff0e723e */ /* 0x000fc600000000ff */
        /* <DEDUP_REMOVED lines=11> */
.L_x_11:
[----:B------:R-:W-:Y:S01]  /*2e20*/  IADD3 R3, PT, PT, R3, 0x10, RZ ;  /* 0x0000001003037810 */ /* 0x000fe20007ffe0ff */
[----:B------:R-:W-:Y:S02]  /*2e30*/  UIADD3 UR5, UPT, UPT, UR5, 0x8, URZ ;  /* 0x0000000805057890 */ /* 0x000fe4000fffe0ff */
[----:B------:R-:W-:Y:S01]  /*2e40*/  UIADD3 UR8, UPT, UPT, UR8, 0x8, URZ ;  /* 0x0000000808087890 */ /* 0x000fe2000fffe0ff */
[----:B------:R-:W-:Y:S11]  /*2e50*/  BRA.U UP0, `(.L_x_12) ;  /* 0xffffffd500507547 */ /* 0x000ff6000b83ffff */
[----:B-----5:R-:W0:Y:S01]  /*2e60*/  LDC R7, c[0x0][0x3b4] ;  /* 0x0000ed00ff077b82 */ /* 0x020e220000000800 */
[----:B------:R-:W1:Y:S07]  /*2e70*/  LDCU UR5, c[0x0][0x360] ;  /* 0x00006c00ff0577ac */ /* 0x000e6e0008000800 */
[----:B------:R-:W2:Y:S01]  /*2e80*/  LDC.64 R2, c[0x0][0x3c0] ;  /* 0x0000f000ff027b82 */ /* 0x000ea20000000a00 */
[----:B0-----:R-:W-:Y:S01]  /*2e90*/  IMAD R5, R7, UR4, R0 ;  /* 0x0000000407057c24 */ /* 0x001fe2000f8e0200 */
[----:B-1----:R-:W-:-:S04]  /*2ea0*/  IADD3 R0, PT, PT, R0, UR5, RZ ;  /* 0x0000000500007c10 */ /* 0x002fc8000fffe0ff */
[----:B------:R-:W-:Y:S01]  /*2eb0*/  ISETP.GE.AND P0, PT, R0, R7, PT ;  /* 0x000000070000720c */ /* 0x000fe20003f06270 */
[----:B--2---:R-:W-:-:S05]  /*2ec0*/  IMAD.WIDE R2, R5, 0x2, R2 ;  /* 0x0000000205027825 */ /* 0x004fca00078e0202 */
[----:B------:R2:W-:Y:S07]  /*2ed0*/  STG.E.U16 desc[UR14][R2.64], R30 ;  /* 0x0000001e02007986 */ /* 0x0005ee000c10150e */
[----:B------:R-:W-:Y:S05]  /*2ee0*/  @!P0 BRA `(.L_x_13) ;  /* 0xffffffd000e88947 */ /* 0x000fea000383ffff */
[----:B------:R-:W-:Y:S05]  /*2ef0*/  EXIT ;  /* 0x000000000000794d */ /* 0x000fea0003800000 */
.L_x_14:
[----:B------:R-:W-:-:S00]  /*2f00*/  BRA `(.L_x_14) ;  /* 0xfffffffc00fc7947 */ /* 0x000fc0000383ffff */
[----:B------:R-:W-:-:S00]  /*2f10*/  NOP ;  /* 0x0000000000007918 */ /* 0x000fc00000000000 */
        /* <DEDUP_REMOVED lines=14> */
.L_x_15:


//--------------------- .nv.shared._Z30ms_deformable_im2col_optimizedI6__halfLi8ELi4EEvPKT_PKlS5_S3_S3_iiiiiPS1_ --------------------------
	.section	.nv.shared._Z30ms_deformable_im2col_optimizedI6__halfLi8ELi4EEvPKT_PKlS5_S3_S3_iiiiiPS1_,"aw",@nobits
	.sectionflags	@""
	.align	8
.nv.shared._Z30ms_deformable_im2col_optimizedI6__halfLi8ELi4EEvPKT_PKlS5_S3_S3_iiiiiPS1_:
	.zero		1120


//--------------------- .nv.shared.reserved.0     --------------------------
	.section	.nv.shared.reserved.0,"aw",@nobits
	.weak		__nv_reservedSMEM_offset_0_alias
	.size		__nv_reservedSMEM_offset_0_alias, 0, 64
	.other		__nv_reservedSMEM_offset_0_alias,@"STO_CUDA_RESERVED_SHARED STV_DEFAULT"
__nv_reservedSMEM_offset_0_alias:
	.zero		0
	.zero		64


//--------------------- .nv.constant0._Z30ms_deformable_im2col_optimizedI6__halfLi8ELi4EEvPKT_PKlS5_S3_S3_iiiiiPS1_ --------------------------
	.section	.nv.constant0._Z30ms_deformable_im2col_optimizedI6__halfLi8ELi4EEvPKT_PKlS5_S3_S3_iiiiiPS1_,"a",@progbits
	.sectionflags	@""
	.align	4
.nv.constant0._Z30ms_deformable_im2col_optimizedI6__halfLi8ELi4EEvPKT_PKlS5_S3_S3_iiiiiPS1_:
	.zero		968


//--------------------- SYMBOLS --------------------------

	.type		.nv.reservedSmem.offset0,@object
	.size		.nv.reservedSmem.offset0,0x4
	.type		.nv.reservedSmem.cap,@object
	.size		.nv.reservedSmem.cap,0x4
